// auto-generated by cutlass_sweep.gemm — config: {"arch": "sm_90", "cluster_m": 1, "cluster_n": 1, "dtype": "e4m3", "dtype_b": "e4m3", "layout": "nt", "stages": 3, "tile_k": 32, "tile_m": 256, "tile_n": 64}
#include "cutlass/cutlass.h"
#include "cutlass/gemm/collective/collective_builder.hpp"
#include "cutlass/gemm/device/gemm_universal_adapter.h"
#include "cutlass/gemm/kernel/gemm_universal.hpp"
#include "cutlass/epilogue/collective/collective_builder.hpp"

using ElemA = cutlass::float_e4m3_t;
using ElemB = cutlass::float_e4m3_t;
using ElemCD = cutlass::float_e4m3_t;
using Acc  = float;
using TileShape    = cute::Shape<cute::_256, cute::_64, cute::_32>;
using ClusterShape = cute::Shape<cute::_1, cute::_1, cute::_1>;

using CollectiveEpilogue = typename cutlass::epilogue::collective::CollectiveBuilder<
    cutlass::arch::Sm90, cutlass::arch::OpClassTensorOp,
    TileShape, ClusterShape,
    cutlass::epilogue::collective::EpilogueTileAuto,
    Acc, Acc,
    ElemCD, cutlass::layout::RowMajor, 128 / cutlass::sizeof_bits<ElemCD>::value,
    ElemCD, cutlass::layout::RowMajor, 128 / cutlass::sizeof_bits<ElemCD>::value,
    cutlass::epilogue::collective::EpilogueScheduleAuto
  >::CollectiveOp;

using CollectiveMainloop = typename cutlass::gemm::collective::CollectiveBuilder<
    cutlass::arch::Sm90, cutlass::arch::OpClassTensorOp,
    ElemA, cutlass::layout::RowMajor, 128 / cutlass::sizeof_bits<ElemA>::value,
    ElemB, cutlass::layout::ColumnMajor, 128 / cutlass::sizeof_bits<ElemB>::value,
    Acc,
    TileShape, ClusterShape,
    cutlass::gemm::collective::StageCount<3>,
    cutlass::gemm::collective::KernelScheduleAuto
  >::CollectiveOp;

using GemmKernel = cutlass::gemm::kernel::GemmUniversal<
    cute::Shape<int,int,int,int>,
    CollectiveMainloop,
    CollectiveEpilogue
>;
using Gemm = cutlass::gemm::device::GemmUniversalAdapter<GemmKernel>;

// Force the device kernel symbol into the cubin without needing a host main.
auto* _anchor = &cutlass::device_kernel<GemmKernel>;


// ===== COMPILED SASS (sm_90a) =====

	.target	sm_90a

	.elftype	@"ET_EXEC"


//--------------------- .note.nv.tkinfo           --------------------------
	.section	.note.nv.tkinfo,"",@"SHT_NOTE"
	.sectionflags	@"SHF_NOTE_NV_TKINFO"
	.tkinfo
        /*0018*/ 	.word	0x00000002
        /*0030*/ 	.string	""
        /*0030*/ 	.string	"ptxas"
        /*0030*/ 	.string	"Cuda compilation tools, release 13.0, V13.0.88"
        /*0030*/ 	.string	"Build cuda_13.0.r13.0/compiler.36424714_0"
        /*0030*/ 	.string	"-arch sm_90a -m 64 "



//--------------------- .note.nv.cuinfo           --------------------------
	.section	.note.nv.cuinfo,"",@"SHT_NOTE"
	.sectionflags	@"SHF_NOTE_NV_CUINFO"
        /*0018*/ 	.short	0x0002
        /*001a*/ 	.short	0x005a
        /*001c*/ 	.short	0x0082
	.zero		2


//--------------------- .nv.info                  --------------------------
	.section	.nv.info,"",@"SHT_CUDA_INFO"
	.align	4


	//----- nvinfo : EIATTR_REGCOUNT
	.align		4
        /*0000*/ 	.byte	0x04, 0x2f
        /*0002*/ 	.short	(.L_12 - .L_11)
	.align		4
.L_11:
        /*0004*/ 	.word	index@(_ZN7cutlass13device_kernelINS_4gemm6kernel13GemmUniversalIN4cute5tupleIJiiiiEEENS1_10collective13CollectiveMmaINS1_37MainloopSm90TmaGmmaWarpSpecializedFP8ILi3ENS5_IJNS4_1CILi1EEESB_SB_EEENS1_35KernelTmaWarpSpecializedCooperativeEEENS5_IJNSA_ILi256EEENSA_ILi64EEENSA_ILi32EEEEEENS_12float_e4m3_tENS5_IJlSB_lEEESJ_SK_NS4_8TiledMMAINS4_8MMA_AtomIJNS4_4SM904GMMA30MMA_64x64x32_F32E4M3E4M3_SS_TNILNSO_7ScaleInE1ELSQ_1EEEEEENS4_6LayoutINS5_IJNSA_ILi2EEESB_SB_EEENS5_IJSB_NSA_ILi0EEESW_EEEEENS5_IJNS4_10UnderscoreESZ_SZ_EEEEENS4_13SM90_TMA_LOADENS4_14ComposedLayoutINS4_7SwizzleILi1ELi4ELi3EEENS4_18smem_ptr_flag_bitsILi8EEENST_INS5_IJNSA_ILi8EEESH_EEENS5_IJSH_SB_EEEEEEEvNS4_8identityES12_S1C_vS1D_EENS_8epilogue10collective6detail29Sm90TmaWarpSpecializedAdapterINS1G_15DefaultEpilogueISJ_SK_SK_NS1F_6thread17LinearCombinationISJ_Li1EffLNS1K_9ScaleType4KindE0ELNS_15FloatRoundStyleE2ESJ_EENS1_15EpilogueDefaultEEEEEvvEEEEvNT_6ParamsE)
        /*0008*/ 	.word	0x000000a8


	//----- nvinfo : EIATTR_FRAME_SIZE
	.align		4
.L_12:
        /*000c*/ 	.byte	0x04, 0x11
        /*000e*/ 	.short	(.L_14 - .L_13)
	.align		4
.L_13:
        /*0010*/ 	.word	index@(_ZN7cutlass13device_kernelINS_4gemm6kernel13GemmUniversalIN4cute5tupleIJiiiiEEENS1_10collective13CollectiveMmaINS1_37MainloopSm90TmaGmmaWarpSpecializedFP8ILi3ENS5_IJNS4_1CILi1EEESB_SB_EEENS1_35KernelTmaWarpSpecializedCooperativeEEENS5_IJNSA_ILi256EEENSA_ILi64EEENSA_ILi32EEEEEENS_12float_e4m3_tENS5_IJlSB_lEEESJ_SK_NS4_8TiledMMAINS4_8MMA_AtomIJNS4_4SM904GMMA30MMA_64x64x32_F32E4M3E4M3_SS_TNILNSO_7ScaleInE1ELSQ_1EEEEEENS4_6LayoutINS5_IJNSA_ILi2EEESB_SB_EEENS5_IJSB_NSA_ILi0EEESW_EEEEENS5_IJNS4_10UnderscoreESZ_SZ_EEEEENS4_13SM90_TMA_LOADENS4_14ComposedLayoutINS4_7SwizzleILi1ELi4ELi3EEENS4_18smem_ptr_flag_bitsILi8EEENST_INS5_IJNSA_ILi8EEESH_EEENS5_IJSH_SB_EEEEEEEvNS4_8identityES12_S1C_vS1D_EENS_8epilogue10collective6detail29Sm90TmaWarpSpecializedAdapterINS1G_15DefaultEpilogueISJ_SK_SK_NS1F_6thread17LinearCombinationISJ_Li1EffLNS1K_9ScaleType4KindE0ELNS_15FloatRoundStyleE2ESJ_EENS1_15EpilogueDefaultEEEEEvvEEEEvNT_6ParamsE)
        /*0014*/ 	.word	0x00000000


	//----- nvinfo : EIATTR_MIN_STACK_SIZE
	.align		4
.L_14:
        /*0018*/ 	.byte	0x04, 0x12
        /*001a*/ 	.short	(.L_16 - .L_15)
	.align		4
.L_15:
        /*001c*/ 	.word	index@(_ZN7cutlass13device_kernelINS_4gemm6kernel13GemmUniversalIN4cute5tupleIJiiiiEEENS1_10collective13CollectiveMmaINS1_37MainloopSm90TmaGmmaWarpSpecializedFP8ILi3ENS5_IJNS4_1CILi1EEESB_SB_EEENS1_35KernelTmaWarpSpecializedCooperativeEEENS5_IJNSA_ILi256EEENSA_ILi64EEENSA_ILi32EEEEEENS_12float_e4m3_tENS5_IJlSB_lEEESJ_SK_NS4_8TiledMMAINS4_8MMA_AtomIJNS4_4SM904GMMA30MMA_64x64x32_F32E4M3E4M3_SS_TNILNSO_7ScaleInE1ELSQ_1EEEEEENS4_6LayoutINS5_IJNSA_ILi2EEESB_SB_EEENS5_IJSB_NSA_ILi0EEESW_EEEEENS5_IJNS4_10UnderscoreESZ_SZ_EEEEENS4_13SM90_TMA_LOADENS4_14ComposedLayoutINS4_7SwizzleILi1ELi4ELi3EEENS4_18smem_ptr_flag_bitsILi8EEENST_INS5_IJNSA_ILi8EEESH_EEENS5_IJSH_SB_EEEEEEEvNS4_8identityES12_S1C_vS1D_EENS_8epilogue10collective6detail29Sm90TmaWarpSpecializedAdapterINS1G_15DefaultEpilogueISJ_SK_SK_NS1F_6thread17LinearCombinationISJ_Li1EffLNS1K_9ScaleType4KindE0ELNS_15FloatRoundStyleE2ESJ_EENS1_15EpilogueDefaultEEEEEvvEEEEvNT_6ParamsE)
        /*0020*/ 	.word	0x00000000
.L_16:


//--------------------- .nv.compat                --------------------------
	.section	.nv.compat,"",@"SHT_CUDA_COMPAT_INFO"
	.align	4
        /*0000*/ 	.byte	0x02, 0x09, 0x01, 0x00, 0x02, 0x02, 0x04, 0x00, 0x02, 0x05, 0x05, 0x00, 0x03, 0x07, 0x01, 0x01
        /*0010*/ 	.byte	0x02, 0x03, 0x01, 0x00, 0x02, 0x06, 0x01, 0x00, 0x04, 0x0b, 0x08, 0x00, 0x00, 0x00, 0x00, 0x00
        /*0020*/ 	.byte	0x00, 0x00, 0x00, 0x00


//--------------------- .nv.info._ZN7cutlass13device_kernelINS_4gemm6kernel13GemmUniversalIN4cute5tupleIJiiiiEEENS1_10collective13CollectiveMmaINS1_37MainloopSm90TmaGmmaWarpSpecializedFP8ILi3ENS5_IJNS4_1CILi1EEESB_SB_EEENS1_35KernelTmaWarpSpecializedCooperativeEEENS5_IJNSA_ILi256EEENSA_ILi64EEENSA_ILi32EEEEEENS_12float_e4m3_tENS5_IJlSB_lEEESJ_SK_NS4_8TiledMMAINS4_8MMA_AtomIJNS4_4SM904GMMA30MMA_64x64x32_F32E4M3E4M3_SS_TNILNSO_7ScaleInE1ELSQ_1EEEEEENS4_6LayoutINS5_IJNSA_ILi2EEESB_SB_EEENS5_IJSB_NSA_ILi0EEESW_EEEEENS5_IJNS4_10UnderscoreESZ_SZ_EEEEENS4_13SM90_TMA_LOADENS4_14ComposedLayoutINS4_7SwizzleILi1ELi4ELi3EEENS4_18smem_ptr_flag_bitsILi8EEENST_INS5_IJNSA_ILi8EEESH_EEENS5_IJSH_SB_EEEEEEEvNS4_8identityES12_S1C_vS1D_EENS_8epilogue10collective6detail29Sm90TmaWarpSpecializedAdapterINS1G_15DefaultEpilogueISJ_SK_SK_NS1F_6thread17LinearCombinationISJ_Li1EffLNS1K_9ScaleType4KindE0ELNS_15FloatRoundStyleE2ESJ_EENS1_15EpilogueDefaultEEEEEvvEEEEvNT_6ParamsE --------------------------
	.section	.nv.info._ZN7cutlass13device_kernelINS_4gemm6kernel13GemmUniversalIN4cute5tupleIJiiiiEEENS1_10collective13CollectiveMmaINS1_37MainloopSm90TmaGmmaWarpSpecializedFP8ILi3ENS5_IJNS4_1CILi1EEESB_SB_EEENS1_35KernelTmaWarpSpecializedCooperativeEEENS5_IJNSA_ILi256EEENSA_ILi64EEENSA_ILi32EEEEEENS_12float_e4m3_tENS5_IJlSB_lEEESJ_SK_NS4_8TiledMMAINS4_8MMA_AtomIJNS4_4SM904GMMA30MMA_64x64x32_F32E4M3E4M3_SS_TNILNSO_7ScaleInE1ELSQ_1EEEEEENS4_6LayoutINS5_IJNSA_ILi2EEESB_SB_EEENS5_IJSB_NSA_ILi0EEESW_EEEEENS5_IJNS4_10UnderscoreESZ_SZ_EEEEENS4_13SM90_TMA_LOADENS4_14ComposedLayoutINS4_7SwizzleILi1ELi4ELi3EEENS4_18smem_ptr_flag_bitsILi8EEENST_INS5_IJNSA_ILi8EEESH_EEENS5_IJSH_SB_EEEEEEEvNS4_8identityES12_S1C_vS1D_EENS_8epilogue10collective6detail29Sm90TmaWarpSpecializedAdapterINS1G_15DefaultEpilogueISJ_SK_SK_NS1F_6thread17LinearCombinationISJ_Li1EffLNS1K_9ScaleType4KindE0ELNS_15FloatRoundStyleE2ESJ_EENS1_15EpilogueDefaultEEEEEvvEEEEvNT_6ParamsE,"",@"SHT_CUDA_INFO"
	.sectionflags	@""
	.align	4


	//----- nvinfo : EIATTR_CUDA_API_VERSION
	.align		4
        /*0000*/ 	.byte	0x04, 0x37
        /*0002*/ 	.short	(.L_18 - .L_17)
.L_17:
        /*0004*/ 	.word	0x00000082


	//----- nvinfo : EIATTR_KPARAM_INFO
	.align		4
.L_18:
        /*0008*/ 	.byte	0x04, 0x17
        /*000a*/ 	.short	(.L_20 - .L_19)
.L_19:
        /*000c*/ 	.word	0x00000000
        /*0010*/ 	.short	0x0000
        /*0012*/ 	.short	0x0070
        /*0014*/ 	.byte	0x00, 0xf0, 0x01, 0x10


	//----- nvinfo : EIATTR_SPARSE_MMA_MASK
	.align		4
.L_20:
        /*0018*/ 	.byte	0x03, 0x50
        /*001a*/ 	.short	0x0000


	//----- nvinfo : EIATTR_MAXREG_COUNT
	.align		4
        /*001c*/ 	.byte	0x03, 0x1b
        /*001e*/ 	.short	0x00a8


	//----- nvinfo : EIATTR_NUM_BARRIERS
	.align		4
        /*0020*/ 	.byte	0x02, 0x4c
        /*0022*/ 	.byte	0x01
	.zero		1


	//----- nvinfo : EIATTR_MERCURY_ISA_VERSION
	.align		4
        /*0024*/ 	.byte	0x03, 0x5f
        /*0026*/ 	.short	0x0101


	//----- nvinfo : EIATTR_INT_WARP_WIDE_INSTR_OFFSETS
	.align		4
        /*0028*/ 	.byte	0x04, 0x31
        /*002a*/ 	.short	(.L_22 - .L_21)


	//   ....[0]....
.L_21:
        /*002c*/ 	.word	0x000003b0


	//   ....[1]....
        /*0030*/ 	.word	0x000003c0


	//   ....[2]....
        /*0034*/ 	.word	0x000004b0


	//----- nvinfo : EIATTR_COOP_GROUP_MASK_REGIDS
	.align		4
.L_22:
        /*0038*/ 	.byte	0x04, 0x29
        /*003a*/ 	.short	(.L_24 - .L_23)


	//   ....[0]....
.L_23:
        /*003c*/ 	.word	0xffffffff


	//   ....[1]....
        /*0040*/ 	.word	0xffffffff


	//   ....[2]....
        /*0044*/ 	.word	0xffffffff


	//   ....[3]....
        /*0048*/ 	.word	0xffffffff


	//   ....[4]....
        /*004c*/ 	.word	0xffffffff


	//----- nvinfo : EIATTR_COOP_GROUP_INSTR_OFFSETS
	.align		4
.L_24:
        /*0050*/ 	.byte	0x04, 0x28
        /*0052*/ 	.short	(.L_26 - .L_25)


	//   ....[0]....
.L_25:
        /*0054*/ 	.word	0x00000060


	//   ....[1]....
        /*0058*/ 	.word	0x00000070


	//   ....[2]....
        /*005c*/ 	.word	0x00000130


	//   ....[3]....
        /*0060*/ 	.word	0x000002a0


	//   ....[4]....
        /*0064*/ 	.word	0x00000fa0


	//----- nvinfo : EIATTR_REG_RECONFIG
	.align		4
.L_26:
        /*0068*/ 	.byte	0x01, 0x54
	.zero		2


	//----- nvinfo : EIATTR_MBARRIER_INSTR_OFFSETS
	.align		4
        /*006c*/ 	.byte	0x04, 0x39
        /*006e*/ 	.short	(.L_28 - .L_27)


	//   ....[0]....
.L_27:
        /*0070*/ 	.word	0x00000230
        /*0074*/ 	.word	0x000000ff
        /*0078*/ 	.word	0x00000000
        /*007c*/ 	.short	0x0100
        /*007e*/ 	.byte	0x08
	.zero		1


	//   ....[1]....
        /*0080*/ 	.word	0x00000240
        /*0084*/ 	.word	0x000000ff
        /*0088*/ 	.word	0x00000018
        /*008c*/ 	.short	0x0100
        /*008e*/ 	.byte	0x08
	.zero		1


	//   ....[2]....
        /*0090*/ 	.word	0x00000250
        /*0094*/ 	.word	0x000000ff
        /*0098*/ 	.word	0x00000008
        /*009c*/ 	.short	0x0100
        /*009e*/ 	.byte	0x08
	.zero		1


	//   ....[3]....
        /*00a0*/ 	.word	0x00000260
        /*00a4*/ 	.word	0x000000ff
        /*00a8*/ 	.word	0x00000020
        /*00ac*/ 	.short	0x0100
        /*00ae*/ 	.byte	0x08
	.zero		1


	//   ....[4]....
        /*00b0*/ 	.word	0x00000270
        /*00b4*/ 	.word	0x000000ff
        /*00b8*/ 	.word	0x00000010
        /*00bc*/ 	.short	0x0100
        /*00be*/ 	.byte	0x08
	.zero		1


	//   ....[5]....
        /*00c0*/ 	.word	0x00000280
        /*00c4*/ 	.word	0x000000ff
        /*00c8*/ 	.word	0x00000028
        /*00cc*/ 	.short	0x0100
        /*00ce*/ 	.byte	0x08
	.zero		1


	//   ....[6]....
        /*00d0*/ 	.word	0x00000500
        /*00d4*/ 	.word	0x000000ff
        /*00d8*/ 	.word	0x00000040
        /*00dc*/ 	.short	0x0100
        /*00de*/ 	.byte	0x06
	.zero		1


	//   ....[7]....
        /*00e0*/ 	.word	0x00000560
        /*00e4*/ 	.word	0x000000ff
        /*00e8*/ 	.word	0x00000048
        /*00ec*/ 	.short	0x0100
        /*00ee*/ 	.byte	0x06
	.zero		1


	//   ....[8]....
        /*00f0*/ 	.word	0x000014d0
        /*00f4*/ 	.word	0x000000ff
        /*00f8*/ 	.word	0x00000000
        /*00fc*/ 	.short	0x010a
        /*00fe*/ 	.byte	0x07
	.zero		1


	//   ....[9]....
        /*0100*/ 	.word	0x00001530
        /*0104*/ 	.word	0x000000ff
        /*0108*/ 	.word	0x00000000
        /*010c*/ 	.short	0x010a
        /*010e*/ 	.byte	0x07
	.zero		1


	//   ....[10]....
        /*0110*/ 	.word	0x00001e40
        /*0114*/ 	.word	0x000000ff
        /*0118*/ 	.word	0x00000000
        /*011c*/ 	.short	0x010a
        /*011e*/ 	.byte	0x0c
	.zero		1


	//   ....[11]....
        /*0120*/ 	.word	0x00001e80
        /*0124*/ 	.word	0x000000ff
        /*0128*/ 	.word	0x00000000
        /*012c*/ 	.short	0x010a
        /*012e*/ 	.byte	0x0c
	.zero		1


	//   ....[12]....
        /*0130*/ 	.word	0x000024a0
        /*0134*/ 	.word	0x000000ff
        /*0138*/ 	.word	0x00000000
        /*013c*/ 	.short	0x0101
        /*013e*/ 	.byte	0x08
	.zero		1


	//   ....[13]....
        /*0140*/ 	.word	0x00002af0
        /*0144*/ 	.word	0x000000ff
        /*0148*/ 	.word	0x00000000
        /*014c*/ 	.short	0x0101
        /*014e*/ 	.byte	0x08
	.zero		1


	//   ....[14]....
        /*0150*/ 	.word	0x00008600
        /*0154*/ 	.word	0x00000013
        /*0158*/ 	.word	0x00000018
        /*015c*/ 	.short	0x010a
        /*015e*/ 	.byte	0x3f
	.zero		1


	//   ....[15]....
        /*0160*/ 	.word	0x000089a0
        /*0164*/ 	.word	0x00000008
        /*0168*/ 	.word	0x00000048
        /*016c*/ 	.short	0x0101
        /*016e*/ 	.byte	0x3f
	.zero		1


	//   ....[16]....
        /*0170*/ 	.word	0x000090b0
        /*0174*/ 	.word	0x00000004
        /*0178*/ 	.word	0x00000000
        /*017c*/ 	.short	0x010a
        /*017e*/ 	.byte	0x3f
	.zero		1


	//   ....[17]....
        /*0180*/ 	.word	0x00009130
        /*0184*/ 	.word	0x00000006
        /*0188*/ 	.word	0x00000000
        /*018c*/ 	.short	0x010a
        /*018e*/ 	.byte	0x3f
	.zero		1


	//   ....[18]....
        /*0190*/ 	.word	0x000091c0
        /*0194*/ 	.word	0x00000003
        /*0198*/ 	.word	0x00000000
        /*019c*/ 	.short	0x010a
        /*019e*/ 	.byte	0x3f
	.zero		1


	//   ....[19]....
        /*01a0*/ 	.word	0x00009230
        /*01a4*/ 	.word	0x0000000b
        /*01a8*/ 	.word	0x00000000
        /*01ac*/ 	.short	0x010a
        /*01ae*/ 	.byte	0x3f
	.zero		1


	//   ....[20]....
        /*01b0*/ 	.word	0x00009290
        /*01b4*/ 	.word	0x0000000c
        /*01b8*/ 	.word	0x00000000
        /*01bc*/ 	.short	0x010a
        /*01be*/ 	.byte	0x3f
	.zero		1


	//   ....[21]....
        /*01c0*/ 	.word	0x00009360
        /*01c4*/ 	.word	0x00000013
        /*01c8*/ 	.word	0x00000018
        /*01cc*/ 	.short	0x010a
        /*01ce*/ 	.byte	0x3f
	.zero		1


	//   ....[22]....
        /*01d0*/ 	.word	0x00009440
        /*01d4*/ 	.word	0x00000004
        /*01d8*/ 	.word	0x00000000
        /*01dc*/ 	.short	0x010a
        /*01de*/ 	.byte	0x3f
	.zero		1


	//   ....[23]....
        /*01e0*/ 	.word	0x00009490
        /*01e4*/ 	.word	0x00000006
        /*01e8*/ 	.word	0x00000000
        /*01ec*/ 	.short	0x010a
        /*01ee*/ 	.byte	0x3f
	.zero		1


	//----- nvinfo : EIATTR_NUM_MBARRIERS
	.align		4
.L_28:
        /*01f0*/ 	.byte	0x03, 0x38
        /*01f2*/ 	.short	0x0008


	//----- nvinfo : EIATTR_EXIT_INSTR_OFFSETS
	.align		4
        /*01f4*/ 	.byte	0x04, 0x1c
        /*01f6*/ 	.short	(.L_30 - .L_29)


	//   ....[0]....
.L_29:
        /*01f8*/ 	.word	0x000005b0


	//   ....[1]....
        /*01fc*/ 	.word	0x00000e70


	//   ....[2]....
        /*0200*/ 	.word	0x00007c70


	//   ....[3]....
        /*0204*/ 	.word	0x000082a0


	//   ....[4]....
        /*0208*/ 	.word	0x00009210


	//----- nvinfo : EIATTR_MAX_THREADS
	.align		4
.L_30:
        /*020c*/ 	.byte	0x04, 0x05
        /*020e*/ 	.short	(.L_32 - .L_31)
.L_31:
        /*0210*/ 	.word	0x00000180
        /*0214*/ 	.word	0x00000001
        /*0218*/ 	.word	0x00000001


	//----- nvinfo : EIATTR_CRS_STACK_SIZE
	.align		4
.L_32:
        /*021c*/ 	.byte	0x04, 0x1e
        /*021e*/ 	.short	(.L_34 - .L_33)
.L_33:
        /*0220*/ 	.word	0x00000000


	//----- nvinfo : EIATTR_CBANK_PARAM_SIZE
	.align		4
.L_34:
        /*0224*/ 	.byte	0x03, 0x19
        /*0226*/ 	.short	0x0470


	//----- nvinfo : EIATTR_PARAM_CBANK
	.align		4
        /*0228*/ 	.byte	0x04, 0x0a
        /*022a*/ 	.short	(.L_36 - .L_35)
	.align		4
.L_35:
        /*022c*/ 	.word	index@(.nv.constant0._ZN7cutlass13device_kernelINS_4gemm6kernel13GemmUniversalIN4cute5tupleIJiiiiEEENS1_10collective13CollectiveMmaINS1_37MainloopSm90TmaGmmaWarpSpecializedFP8ILi3ENS5_IJNS4_1CILi1EEESB_SB_EEENS1_35KernelTmaWarpSpecializedCooperativeEEENS5_IJNSA_ILi256EEENSA_ILi64EEENSA_ILi32EEEEEENS_12float_e4m3_tENS5_IJlSB_lEEESJ_SK_NS4_8TiledMMAINS4_8MMA_AtomIJNS4_4SM904GMMA30MMA_64x64x32_F32E4M3E4M3_SS_TNILNSO_7ScaleInE1ELSQ_1EEEEEENS4_6LayoutINS5_IJNSA_ILi2EEESB_SB_EEENS5_IJSB_NSA_ILi0EEESW_EEEEENS5_IJNS4_10UnderscoreESZ_SZ_EEEEENS4_13SM90_TMA_LOADENS4_14ComposedLayoutINS4_7SwizzleILi1ELi4ELi3EEENS4_18smem_ptr_flag_bitsILi8EEENST_INS5_IJNSA_ILi8EEESH_EEENS5_IJSH_SB_EEEEEEEvNS4_8identityES12_S1C_vS1D_EENS_8epilogue10collective6detail29Sm90TmaWarpSpecializedAdapterINS1G_15DefaultEpilogueISJ_SK_SK_NS1F_6thread17LinearCombinationISJ_Li1EffLNS1K_9ScaleType4KindE0ELNS_15FloatRoundStyleE2ESJ_EENS1_15EpilogueDefaultEEEEEvvEEEEvNT_6ParamsE)
        /*0230*/ 	.short	0x0210
        /*0232*/ 	.short	0x0470


	//----- nvinfo : EIATTR_SW_WAR
	.align		4
.L_36:
        /*0234*/ 	.byte	0x04, 0x36
        /*0236*/ 	.short	(.L_38 - .L_37)
.L_37:
        /*0238*/ 	.word	0x00000008
.L_38:


//--------------------- .nv.callgraph             --------------------------
	.section	.nv.callgraph,"",@"SHT_CUDA_CALLGRAPH"
	.align	4
	.sectionentsize	8
	.align		4
        /*0000*/ 	.word	0x00000000
	.align		4
        /*0004*/ 	.word	0xffffffff
	.align		4
        /*0008*/ 	.word	0x00000000
	.align		4
        /*000c*/ 	.word	0xfffffffe
	.align		4
        /*0010*/ 	.word	0x00000000
	.align		4
        /*0014*/ 	.word	0xfffffffd
	.align		4
        /*0018*/ 	.word	0x00000000
	.align		4
        /*001c*/ 	.word	0xfffffffc


//--------------------- .nv.constant4             --------------------------
	.section	.nv.constant4,"a",@progbits
	.align	8
	.align		8
.nv.constant4:
        /*0000*/ 	.dword	_ZN40_INTERNAL_73fe11aa_4_k_cu_64e71103_294434cuda3std3__45__cpo5beginE
	.align		8
        /*0008*/ 	.dword	_ZN40_INTERNAL_73fe11aa_4_k_cu_64e71103_294434cuda3std3__45__cpo3endE
	.align		8
        /*0010*/ 	.dword	_ZN40_INTERNAL_73fe11aa_4_k_cu_64e71103_294434cuda3std3__45__cpo6cbeginE
	.align		8
        /*0018*/ 	.dword	_ZN40_INTERNAL_73fe11aa_4_k_cu_64e71103_294434cuda3std3__45__cpo4cendE
	.align		8
        /*0020*/ 	.dword	_ZN40_INTERNAL_73fe11aa_4_k_cu_64e71103_294434cuda3std3__442_GLOBAL__N__73fe11aa_4_k_cu_64e71103_294436ignoreE
	.align		8
        /*0028*/ 	.dword	_ZN40_INTERNAL_73fe11aa_4_k_cu_64e71103_294434cuda3std3__419piecewise_constructE
	.align		8
        /*0030*/ 	.dword	_ZN40_INTERNAL_73fe11aa_4_k_cu_64e71103_294434cuda3std3__48in_placeE
	.align		8
        /*0038*/ 	.dword	_ZN40_INTERNAL_73fe11aa_4_k_cu_64e71103_294434cuda3std6ranges3__45__cpo4swapE
	.align		8
        /*0040*/ 	.dword	_ZN40_INTERNAL_73fe11aa_4_k_cu_64e71103_294434cuda3std6ranges3__45__cpo9iter_moveE
	.align		8
        /*0048*/ 	.dword	_ZN40_INTERNAL_73fe11aa_4_k_cu_64e71103_294434cute7productE
	.align		8
        /*0050*/ 	.dword	_ZN40_INTERNAL_73fe11aa_4_k_cu_64e71103_294434cute1_E


//--------------------- .text._ZN7cutlass13device_kernelINS_4gemm6kernel13GemmUniversalIN4cute5tupleIJiiiiEEENS1_10collective13CollectiveMmaINS1_37MainloopSm90TmaGmmaWarpSpecializedFP8ILi3ENS5_IJNS4_1CILi1EEESB_SB_EEENS1_35KernelTmaWarpSpecializedCooperativeEEENS5_IJNSA_ILi256EEENSA_ILi64EEENSA_ILi32EEEEEENS_12float_e4m3_tENS5_IJlSB_lEEESJ_SK_NS4_8TiledMMAINS4_8MMA_AtomIJNS4_4SM904GMMA30MMA_64x64x32_F32E4M3E4M3_SS_TNILNSO_7ScaleInE1ELSQ_1EEEEEENS4_6LayoutINS5_IJNSA_ILi2EEESB_SB_EEENS5_IJSB_NSA_ILi0EEESW_EEEEENS5_IJNS4_10UnderscoreESZ_SZ_EEEEENS4_13SM90_TMA_LOADENS4_14ComposedLayoutINS4_7SwizzleILi1ELi4ELi3EEENS4_18smem_ptr_flag_bitsILi8EEENST_INS5_IJNSA_ILi8EEESH_EEENS5_IJSH_SB_EEEEEEEvNS4_8identityES12_S1C_vS1D_EENS_8epilogue10collective6detail29Sm90TmaWarpSpecializedAdapterINS1G_15DefaultEpilogueISJ_SK_SK_NS1F_6thread17LinearCombinationISJ_Li1EffLNS1K_9ScaleType4KindE0ELNS_15FloatRoundStyleE2ESJ_EENS1_15EpilogueDefaultEEEEEvvEEEEvNT_6ParamsE --------------------------
	.section	.text._ZN7cutlass13device_kernelINS_4gemm6kernel13GemmUniversalIN4cute5tupleIJiiiiEEENS1_10collective13CollectiveMmaINS1_37MainloopSm90TmaGmmaWarpSpecializedFP8ILi3ENS5_IJNS4_1CILi1EEESB_SB_EEENS1_35KernelTmaWarpSpecializedCooperativeEEENS5_IJNSA_ILi256EEENSA_ILi64EEENSA_ILi32EEEEEENS_12float_e4m3_tENS5_IJlSB_lEEESJ_SK_NS4_8TiledMMAINS4_8MMA_AtomIJNS4_4SM904GMMA30MMA_64x64x32_F32E4M3E4M3_SS_TNILNSO_7ScaleInE1ELSQ_1EEEEEENS4_6LayoutINS5_IJNSA_ILi2EEESB_SB_EEENS5_IJSB_NSA_ILi0EEESW_EEEEENS5_IJNS4_10UnderscoreESZ_SZ_EEEEENS4_13SM90_TMA_LOADENS4_14ComposedLayoutINS4_7SwizzleILi1ELi4ELi3EEENS4_18smem_ptr_flag_bitsILi8EEENST_INS5_IJNSA_ILi8EEESH_EEENS5_IJSH_SB_EEEEEEEvNS4_8identityES12_S1C_vS1D_EENS_8epilogue10collective6detail29Sm90TmaWarpSpecializedAdapterINS1G_15DefaultEpilogueISJ_SK_SK_NS1F_6thread17LinearCombinationISJ_Li1EffLNS1K_9ScaleType4KindE0ELNS_15FloatRoundStyleE2ESJ_EENS1_15EpilogueDefaultEEEEEvvEEEEvNT_6ParamsE,"ax",@progbits
	.align	128
.text._ZN7cutlass13device_kernelINS_4gemm6kernel13GemmUniversalIN4cute5tupleIJiiiiEEENS1_10collective13CollectiveMmaINS1_37MainloopSm90TmaGmmaWarpSpecializedFP8ILi3ENS5_IJNS4_1CILi1EEESB_SB_EEENS1_35KernelTmaWarpSpecializedCooperativeEEENS5_IJNSA_ILi256EEENSA_ILi64EEENSA_ILi32EEEEEENS_12float_e4m3_tENS5_IJlSB_lEEESJ_SK_NS4_8TiledMMAINS4_8MMA_AtomIJNS4_4SM904GMMA30MMA_64x64x32_F32E4M3E4M3_SS_TNILNSO_7ScaleInE1ELSQ_1EEEEEENS4_6LayoutINS5_IJNSA_ILi2EEESB_SB_EEENS5_IJSB_NSA_ILi0EEESW_EEEEENS5_IJNS4_10UnderscoreESZ_SZ_EEEEENS4_13SM90_TMA_LOADENS4_14ComposedLayoutINS4_7SwizzleILi1ELi4ELi3EEENS4_18smem_ptr_flag_bitsILi8EEENST_INS5_IJNSA_ILi8EEESH_EEENS5_IJSH_SB_EEEEEEEvNS4_8identityES12_S1C_vS1D_EENS_8epilogue10collective6detail29Sm90TmaWarpSpecializedAdapterINS1G_15DefaultEpilogueISJ_SK_SK_NS1F_6thread17LinearCombinationISJ_Li1EffLNS1K_9ScaleType4KindE0ELNS_15FloatRoundStyleE2ESJ_EENS1_15EpilogueDefaultEEEEEvvEEEEvNT_6ParamsE:
        .type           _ZN7cutlass13device_kernelINS_4gemm6kernel13GemmUniversalIN4cute5tupleIJiiiiEEENS1_10collective13CollectiveMmaINS1_37MainloopSm90TmaGmmaWarpSpecializedFP8ILi3ENS5_IJNS4_1CILi1EEESB_SB_EEENS1_35KernelTmaWarpSpecializedCooperativeEEENS5_IJNSA_ILi256EEENSA_ILi64EEENSA_ILi32EEEEEENS_12float_e4m3_tENS5_IJlSB_lEEESJ_SK_NS4_8TiledMMAINS4_8MMA_AtomIJNS4_4SM904GMMA30MMA_64x64x32_F32E4M3E4M3_SS_TNILNSO_7ScaleInE1ELSQ_1EEEEEENS4_6LayoutINS5_IJNSA_ILi2EEESB_SB_EEENS5_IJSB_NSA_ILi0EEESW_EEEEENS5_IJNS4_10UnderscoreESZ_SZ_EEEEENS4_13SM90_TMA_LOADENS4_14ComposedLayoutINS4_7SwizzleILi1ELi4ELi3EEENS4_18smem_ptr_flag_bitsILi8EEENST_INS5_IJNSA_ILi8EEESH_EEENS5_IJSH_SB_EEEEEEEvNS4_8identityES12_S1C_vS1D_EENS_8epilogue10collective6detail29Sm90TmaWarpSpecializedAdapterINS1G_15DefaultEpilogueISJ_SK_SK_NS1F_6thread17LinearCombinationISJ_Li1EffLNS1K_9ScaleType4KindE0ELNS_15FloatRoundStyleE2ESJ_EENS1_15EpilogueDefaultEEEEEvvEEEEvNT_6ParamsE,@function
        .size           _ZN7cutlass13device_kernelINS_4gemm6kernel13GemmUniversalIN4cute5tupleIJiiiiEEENS1_10collective13CollectiveMmaINS1_37MainloopSm90TmaGmmaWarpSpecializedFP8ILi3ENS5_IJNS4_1CILi1EEESB_SB_EEENS1_35KernelTmaWarpSpecializedCooperativeEEENS5_IJNSA_ILi256EEENSA_ILi64EEENSA_ILi32EEEEEENS_12float_e4m3_tENS5_IJlSB_lEEESJ_SK_NS4_8TiledMMAINS4_8MMA_AtomIJNS4_4SM904GMMA30MMA_64x64x32_F32E4M3E4M3_SS_TNILNSO_7ScaleInE1ELSQ_1EEEEEENS4_6LayoutINS5_IJNSA_ILi2EEESB_SB_EEENS5_IJSB_NSA_ILi0EEESW_EEEEENS5_IJNS4_10UnderscoreESZ_SZ_EEEEENS4_13SM90_TMA_LOADENS4_14ComposedLayoutINS4_7SwizzleILi1ELi4ELi3EEENS4_18smem_ptr_flag_bitsILi8EEENST_INS5_IJNSA_ILi8EEESH_EEENS5_IJSH_SB_EEEEEEEvNS4_8identityES12_S1C_vS1D_EENS_8epilogue10collective6detail29Sm90TmaWarpSpecializedAdapterINS1G_15DefaultEpilogueISJ_SK_SK_NS1F_6thread17LinearCombinationISJ_Li1EffLNS1K_9ScaleType4KindE0ELNS_15FloatRoundStyleE2ESJ_EENS1_15EpilogueDefaultEEEEEvvEEEEvNT_6ParamsE,(.L_x_199 - _ZN7cutlass13device_kernelINS_4gemm6kernel13GemmUniversalIN4cute5tupleIJiiiiEEENS1_10collective13CollectiveMmaINS1_37MainloopSm90TmaGmmaWarpSpecializedFP8ILi3ENS5_IJNS4_1CILi1EEESB_SB_EEENS1_35KernelTmaWarpSpecializedCooperativeEEENS5_IJNSA_ILi256EEENSA_ILi64EEENSA_ILi32EEEEEENS_12float_e4m3_tENS5_IJlSB_lEEESJ_SK_NS4_8TiledMMAINS4_8MMA_AtomIJNS4_4SM904GMMA30MMA_64x64x32_F32E4M3E4M3_SS_TNILNSO_7ScaleInE1ELSQ_1EEEEEENS4_6LayoutINS5_IJNSA_ILi2EEESB_SB_EEENS5_IJSB_NSA_ILi0EEESW_EEEEENS5_IJNS4_10UnderscoreESZ_SZ_EEEEENS4_13SM90_TMA_LOADENS4_14ComposedLayoutINS4_7SwizzleILi1ELi4ELi3EEENS4_18smem_ptr_flag_bitsILi8EEENST_INS5_IJNSA_ILi8EEESH_EEENS5_IJSH_SB_EEEEEEEvNS4_8identityES12_S1C_vS1D_EENS_8epilogue10collective6detail29Sm90TmaWarpSpecializedAdapterINS1G_15DefaultEpilogueISJ_SK_SK_NS1F_6thread17LinearCombinationISJ_Li1EffLNS1K_9ScaleType4KindE0ELNS_15FloatRoundStyleE2ESJ_EENS1_15EpilogueDefaultEEEEEvvEEEEvNT_6ParamsE)
        .other          _ZN7cutlass13device_kernelINS_4gemm6kernel13GemmUniversalIN4cute5tupleIJiiiiEEENS1_10collective13CollectiveMmaINS1_37MainloopSm90TmaGmmaWarpSpecializedFP8ILi3ENS5_IJNS4_1CILi1EEESB_SB_EEENS1_35KernelTmaWarpSpecializedCooperativeEEENS5_IJNSA_ILi256EEENSA_ILi64EEENSA_ILi32EEEEEENS_12float_e4m3_tENS5_IJlSB_lEEESJ_SK_NS4_8TiledMMAINS4_8MMA_AtomIJNS4_4SM904GMMA30MMA_64x64x32_F32E4M3E4M3_SS_TNILNSO_7ScaleInE1ELSQ_1EEEEEENS4_6LayoutINS5_IJNSA_ILi2EEESB_SB_EEENS5_IJSB_NSA_ILi0EEESW_EEEEENS5_IJNS4_10UnderscoreESZ_SZ_EEEEENS4_13SM90_TMA_LOADENS4_14ComposedLayoutINS4_7SwizzleILi1ELi4ELi3EEENS4_18smem_ptr_flag_bitsILi8EEENST_INS5_IJNSA_ILi8EEESH_EEENS5_IJSH_SB_EEEEEEEvNS4_8identityES12_S1C_vS1D_EENS_8epilogue10collective6detail29Sm90TmaWarpSpecializedAdapterINS1G_15DefaultEpilogueISJ_SK_SK_NS1F_6thread17LinearCombinationISJ_Li1EffLNS1K_9ScaleType4KindE0ELNS_15FloatRoundStyleE2ESJ_EENS1_15EpilogueDefaultEEEEEvvEEEEvNT_6ParamsE,@"STO_CUDA_ENTRY STV_DEFAULT"
_ZN7cutlass13device_kernelINS_4gemm6kernel13GemmUniversalIN4cute5tupleIJiiiiEEENS1_10collective13CollectiveMmaINS1_37MainloopSm90TmaGmmaWarpSpecializedFP8ILi3ENS5_IJNS4_1CILi1EEESB_SB_EEENS1_35KernelTmaWarpSpecializedCooperativeEEENS5_IJNSA_ILi256EEENSA_ILi64EEENSA_ILi32EEEEEENS_12float_e4m3_tENS5_IJlSB_lEEESJ_SK_NS4_8TiledMMAINS4_8MMA_AtomIJNS4_4SM904GMMA30MMA_64x64x32_F32E4M3E4M3_SS_TNILNSO_7ScaleInE1ELSQ_1EEEEEENS4_6LayoutINS5_IJNSA_ILi2EEESB_SB_EEENS5_IJSB_NSA_ILi0EEESW_EEEEENS5_IJNS4_10UnderscoreESZ_SZ_EEEEENS4_13SM90_TMA_LOADENS4_14ComposedLayoutINS4_7SwizzleILi1ELi4ELi3EEENS4_18smem_ptr_flag_bitsILi8EEENST_INS5_IJNSA_ILi8EEESH_EEENS5_IJSH_SB_EEEEEEEvNS4_8identityES12_S1C_vS1D_EENS_8epilogue10collective6detail29Sm90TmaWarpSpecializedAdapterINS1G_15DefaultEpilogueISJ_SK_SK_NS1F_6thread17LinearCombinationISJ_Li1EffLNS1K_9ScaleType4KindE0ELNS_15FloatRoundStyleE2ESJ_EENS1_15EpilogueDefaultEEEEEvvEEEEvNT_6ParamsE:
[----:B------:R-:W-:Y:S01]  /*0000*/  LDC R1, c[0x0][0x28] ;  /* 0x00000a00ff017b82 */ /* 0x000fe20000000800 */
[----:B------:R-:W0:Y:S01]  /*0010*/  S2R R0, SR_TID.X ;  /* 0x0000000000007919 */ /* 0x000e220000002100 */
[----:B------:R-:W-:Y:S01]  /*0020*/  ELECT P0, URZ, PT ;  /* 0x00000000003f782f */ /* 0x000fe20003800000 */
[----:B------:R-:W-:Y:S01]  /*0030*/  BSSY B0, `(.L_x_0) ;  /* 0x000000f000007945 */ /* 0x000fe20003800000 */
[--C-:B0-----:R-:W-:Y:S02]  /*0040*/  SHF.R.U32.HI R2, RZ, 0x5, R0.reuse ;  /* 0x00000005ff027819 */ /* 0x101fe40000011600 */
[----:B------:R-:W-:-:S03]  /*0050*/  SHF.R.U32.HI R3, RZ, 0x7, R0 ;  /* 0x00000007ff037819 */ /* 0x000fc60000011600 */
[----:B------:R-:W0:Y:S04]  /*0060*/  SHFL.IDX PT, R5, R2, RZ, 0x1f ;  /* 0x00001fff02057589 */ /* 0x000e2800000e0000 */
[----:B------:R1:W2:Y:S01]  /*0070*/  SHFL.IDX PT, R6, R3, RZ, 0x1f ;  /* 0x00001fff03067589 */ /* 0x0002a200000e0000 */
[----:B0-----:R-:W-:-:S13]  /*0080*/  ISETP.NE.OR P0, PT, R5, RZ, !P0 ;  /* 0x000000ff0500720c */ /* 0x001fda0004705670 */
[----:B-12---:R-:W-:Y:S05]  /*0090*/  @P0 BRA `(.L_x_1) ;  /* 0x0000000000200947 */ /* 0x006fea0003800000 */
[----:B------:R-:W-:Y:S02]  /*00a0*/  ULDC.64 UR4, c[0x0][0x198] ;  /* 0x0000660000047ab9 */ /* 0x000fe40000000a00 */
[----:B------:R-:W-:Y:S02]  /*00b0*/  UIADD3 UR6, UP0, UR4, 0xf0, URZ ;  /* 0x000000f004067890 */ /* 0x000fe4000ff1e03f */
[----:B------:R-:W-:Y:S02]  /*00c0*/  UIADD3 UR4, UP1, UR4, 0x1f0, URZ ;  /* 0x000001f004047890 */ /* 0x000fe4000ff3e03f */
[----:B------:R-:W-:Y:S02]  /*00d0*/  UIADD3.X UR7, URZ, UR5, URZ, UP0, !UPT ;  /* 0x000000053f077290 */ /* 0x000fe400087fe43f */
[----:B------:R-:W-:-:S07]  /*00e0*/  UIADD3.X UR5, URZ, UR5, URZ, UP1, !UPT ;  /* 0x000000053f057290 */ /* 0x000fce0008ffe43f */
[----:B------:R0:W-:Y:S02]  /*00f0*/  UTMACCTL.PF [UR6] ;  /* 0x00000000060079b9 */ /* 0x0001e40008040000 */
[----:B------:R0:W-:Y:S02]  /*0100*/  UTMACCTL.PF [UR4] ;  /* 0x00000000040079b9 */ /* 0x0001e40008040000 */
[----:B0-----:R-:W-:Y:S01]  /*0110*/  NOP ;  /* 0x0000000000007918 */ /* 0x001fe20000000000 */
.L_x_1:
[----:B------:R-:W-:Y:S05]  /*0120*/  BSYNC B0 ;  /* 0x0000000000007941 */ /* 0x000fea0003800000 */
.L_x_0:
[----:B------:R-:W0:Y:S02]  /*0130*/  SHFL.IDX PT, R3, R2, RZ, 0x1f ;  /* 0x00001fff02037589 */ /* 0x000e2400000e0000 */
[----:B0-----:R-:W-:-:S13]  /*0140*/  ISETP.NE.AND P0, PT, R3, RZ, PT ;  /* 0x000000ff0300720c */ /* 0x001fda0003f05270 */
[----:B------:R-:W-:Y:S05]  /*0150*/  @P0 BRA `(.L_x_2) ;  /* 0x0000000000500947 */ /* 0x000fea0003800000 */
[----:B------:R-:W0:Y:S01]  /*0160*/  S2UR UR8, SR_CgaCtaId ;  /* 0x00000000000879c3 */ /* 0x000e220000008800 */
[----:B------:R-:W-:Y:S01]  /*0170*/  UMOV UR4, 0x400 ;  /* 0x0000040000047882 */ /* 0x000fe20000000000 */
[----:B------:R-:W-:Y:S01]  /*0180*/  UMOV UR5, 0x1 ;  /* 0x0000000100057882 */ /* 0x000fe20000000000 */
[----:B------:R-:W-:Y:S01]  /*0190*/  UMOV UR6, 0x100 ;  /* 0x0000010000067882 */ /* 0x000fe20000000000 */
[----:B------:R-:W-:Y:S01]  /*01a0*/  ELECT P0, URZ, PT ;  /* 0x00000000003f782f */ /* 0x000fe20003800000 */
[----:B------:R-:W-:-:S04]  /*01b0*/  UIADD3 UR6, -UR6, 0x100000, URZ ;  /* 0x0010000006067890 */ /* 0x000fc8000fffe13f */
[----:B------:R-:W-:Y:S02]  /*01c0*/  USHF.L.U32 UR7, UR6, 0xb, URZ ;  /* 0x0000000b06077899 */ /* 0x000fe4000800063f */
[----:B------:R-:W-:Y:S02]  /*01d0*/  USHF.L.U32 UR6, UR6, 0x1, URZ ;  /* 0x0000000106067899 */ /* 0x000fe4000800063f */
[----:B0-----:R-:W-:Y:S02]  /*01e0*/  ULEA UR8, UR8, UR4, 0x18 ;  /* 0x0000000408087291 */ /* 0x001fe4000f8ec03f */
[----:B------:R-:W-:-:S04]  /*01f0*/  UIADD3 UR4, -UR5, 0x100000, URZ ;  /* 0x0010000005047890 */ /* 0x000fc8000fffe13f */
[----:B------:R-:W-:Y:S02]  /*0200*/  USHF.L.U32 UR5, UR4, 0xb, URZ ;  /* 0x0000000b04057899 */ /* 0x000fe4000800063f */
[----:B------:R-:W-:Y:S01]  /*0210*/  USHF.L.U32 UR4, UR4, 0x1, URZ ;  /* 0x0000000104047899 */ /* 0x000fe2000800063f */
[----:B------:R-:W0:Y:S11]  /*0220*/  FENCE.VIEW.ASYNC.S ;  /* 0x00000000000073c6 */ /* 0x000e360000000000 */
[----:B0-----:R0:W1:Y:S01]  /*0230*/  SYNCS.EXCH.64 URZ, [UR8], UR4 ;  /* 0x00000004083f75b2 */ /* 0x0010620008000100 */
[----:B------:R0:W2:Y:S01]  /*0240*/  SYNCS.EXCH.64 URZ, [UR8+0x18], UR6 ;  /* 0x00001806083f75b2 */ /* 0x0000a20008000100 */
[----:B------:R0:W3:Y:S01]  /*0250*/  SYNCS.EXCH.64 URZ, [UR8+0x8], UR4 ;  /* 0x00000804083f75b2 */ /* 0x0000e20008000100 */
[----:B------:R0:W4:Y:S01]  /*0260*/  SYNCS.EXCH.64 URZ, [UR8+0x20], UR6 ;  /* 0x00002006083f75b2 */ /* 0x0001220008000100 */
[----:B------:R0:W0:Y:S01]  /*0270*/  SYNCS.EXCH.64 URZ, [UR8+0x10], UR4 ;  /* 0x00001004083f75b2 */ /* 0x0000220008000100 */
[----:B------:R0:W0:Y:S01]  /*0280*/  SYNCS.EXCH.64 URZ, [UR8+0x28], UR6 ;  /* 0x00002806083f75b2 */ /* 0x0000220008000100 */
[----:B------:R-:W-:Y:S01]  /*0290*/  NOP ;  /* 0x0000000000007918 */ /* 0x000fe20000000000 */
.L_x_2:
[----:B------:R-:W5:Y:S01]  /*02a0*/  SHFL.IDX PT, R2, R2, RZ, 0x1f ;  /* 0x00001fff02027589 */ /* 0x000f6200000e0000 */
[----:B------:R-:W1:Y:S01]  /*02b0*/  LDC R3, c[0x0][0x65c] ;  /* 0x00019700ff037b82 */ /* 0x000e620000000800 */
[----:B------:R-:W-:Y:S02]  /*02c0*/  ELECT P0, URZ, PT ;  /* 0x00000000003f782f */ /* 0x000fe40003800000 */
[----:B------:R-:W-:Y:S01]  /*02d0*/  SHF.R.S32.HI R4, RZ, 0x1f, R5 ;  /* 0x0000001fff047819 */ /* 0x000fe20000011405 */
[----:B------:R-:W2:Y:S01]  /*02e0*/  S2R R10, SR_CTAID.Y ;  /* 0x00000000000a7919 */ /* 0x000ea20000002600 */
[----:B0-----:R-:W-:Y:S01]  /*02f0*/  UMOV UR4, 0x20 ;  /* 0x0000002000047882 */ /* 0x001fe20000000000 */
[C---:B------:R-:W-:Y:S01]  /*0300*/  ISETP.NE.AND P2, PT, R6.reuse, RZ, PT ;  /* 0x000000ff0600720c */ /* 0x040fe20003f45270 */
[----:B------:R-:W-:Y:S01]  /*0310*/  VIADD R11, R6, 0xffffffff ;  /* 0xffffffff060b7836 */ /* 0x000fe20000000000 */
[----:B------:R-:W0:Y:S01]  /*0320*/  S2R R8, SR_CTAID.X ;  /* 0x0000000000087919 */ /* 0x000e220000002500 */
[----:B------:R-:W-:Y:S01]  /*0330*/  LEA.HI R4, R4, R5, RZ, 0x2 ;  /* 0x0000000504047211 */ /* 0x000fe200078f10ff */
[----:B------:R-:W-:Y:S01]  /*0340*/  NOP ;  /* 0x0000000000007918 */ /* 0x000fe20000000000 */
[----:B------:R-:W-:Y:S01]  /*0350*/  NOP ;  /* 0x0000000000007918 */ /* 0x000fe20000000000 */
[----:B------:R-:W-:-:S02]  /*0360*/  ISETP.GE.U32.AND P1, PT, R11, 0x2, PT ;  /* 0x000000020b00780c */ /* 0x000fc40003f26070 */
[----:B------:R-:W-:-:S05]  /*0370*/  LOP3.LUT R4, R4, 0xfffffffc, RZ, 0xc0, !PT ;  /* 0xfffffffc04047812 */ /* 0x000fca00078ec0ff */
[----:B------:R-:W-:Y:S01]  /*0380*/  IMAD.IADD R5, R5, 0x1, -R4 ;  /* 0x0000000105057824 */ /* 0x000fe200078e0a04 */
[----:B-----5:R-:W-:Y:S02]  /*0390*/  ISETP.NE.OR P0, PT, R2, RZ, !P0 ;  /* 0x000000ff0200720c */ /* 0x020fe40004705670 */
[----:B-1----:R-:W-:-:S11]  /*03a0*/  ISETP.NE.AND P3, PT, R3, 0x1, PT ;  /* 0x000000010300780c */ /* 0x002fd60003f65270 */
[----:B------:R-:W-:Y:S01]  /*03b0*/  VOTEU.ALL UP0, P0 ;  /* 0x00000000003f7886 */ /* 0x000fe20000000000 */
[----:B------:R-:W-:Y:S01]  /*03c0*/  VOTEU.ALL UP1, P0 ;  /* 0x00000000003f7886 */ /* 0x000fe20000020000 */
[----:B------:R-:W0:Y:S01]  /*03d0*/  @P3 LDC R9, c[0x0][0x10] ;  /* 0x00000400ff093b82 */ /* 0x000e220000000800 */
[----:B--2---:R-:W-:Y:S02]  /*03e0*/  @P3 IMAD.MOV.U32 R2, RZ, RZ, R10 ;  /* 0x000000ffff023224 */ /* 0x004fe400078e000a */
[----:B------:R-:W-:Y:S01]  /*03f0*/  @!UP0 UMOV UR6, 0x400 ;  /* 0x0000040000068882 */ /* 0x000fe20000000000 */
[----:B------:R-:W-:-:S04]  /*0400*/  @!UP0 UIADD3 UR4, -UR4, 0x100000, URZ ;  /* 0x0010000004048890 */ /* 0x000fc8000fffe13f */
[----:B------:R-:W-:Y:S02]  /*0410*/  @!UP0 USHF.L.U32 UR5, UR4, 0xb, URZ ;  /* 0x0000000b04058899 */ /* 0x000fe4000800063f */
[----:B------:R-:W-:Y:S01]  /*0420*/  @!UP0 USHF.L.U32 UR4, UR4, 0x1, URZ ;  /* 0x0000000104048899 */ /* 0x000fe2000800063f */
[----:B------:R-:W-:Y:S02]  /*0430*/  @P3 IMAD.MOV.U32 R3, RZ, RZ, RZ ;  /* 0x000000ffff033224 */ /* 0x000fe400078e00ff */
[----:B------:R-:W-:Y:S01]  /*0440*/  @P3 IMAD.MOV.U32 R13, RZ, RZ, RZ ;  /* 0x000000ffff0d3224 */ /* 0x000fe200078e00ff */
[----:B------:R-:W1:Y:S08]  /*0450*/  @!UP0 S2UR UR7, SR_CgaCtaId ;  /* 0x00000000000789c3 */ /* 0x000e700000008800 */
[----:B------:R-:W2:Y:S01]  /*0460*/  @!P3 LDC R7, c[0x0][0xc] ;  /* 0x00000300ff07bb82 */ /* 0x000ea20000000800 */
[----:B0-----:R-:W-:-:S04]  /*0470*/  @P3 IMAD.WIDE.U32 R2, R8, R9, R2 ;  /* 0x0000000908023225 */ /* 0x001fc800078e0002 */
[----:B------:R-:W-:Y:S02]  /*0480*/  IMAD.MOV.U32 R9, RZ, RZ, RZ ;  /* 0x000000ffff097224 */ /* 0x000fe400078e00ff */
[----:B------:R-:W-:Y:S01]  /*0490*/  @P3 IMAD.IADD R3, R3, 0x1, R13 ;  /* 0x0000000103033824 */ /* 0x000fe200078e020d */
[----:B-1----:R-:W-:Y:S01]  /*04a0*/  @!UP0 ULEA UR6, UR7, UR6, 0x18 ;  /* 0x0000000607068291 */ /* 0x002fe2000f8ec03f */
[----:B------:R-:W-:Y:S01]  /*04b0*/  VOTEU.ALL UP0, P0 ;  /* 0x00000000003f7886 */ /* 0x000fe20000000000 */
[----:B------:R-:W-:-:S04]  /*04c0*/  ISETP.NE.AND P0, PT, R5, 0x3, PT ;  /* 0x000000030500780c */ /* 0x000fc80003f05270 */
[----:B------:R-:W-:-:S04]  /*04d0*/  ISETP.EQ.OR P0, PT, R5, RZ, !P0 ;  /* 0x000000ff0500720c */ /* 0x000fc80004702670 */
[----:B------:R-:W-:Y:S01]  /*04e0*/  ISETP.EQ.AND P0, PT, R6, RZ, P0 ;  /* 0x000000ff0600720c */ /* 0x000fe20000702270 */
[----:B------:R-:W0:Y:S02]  /*04f0*/  FENCE.VIEW.ASYNC.S ;  /* 0x00000000000073c6 */ /* 0x000e240000000000 */
[----:B0-----:R0:W3:Y:S01]  /*0500*/  @!UP0 SYNCS.EXCH.64 URZ, [UR6+0x40], UR4 ;  /* 0x00004004063f85b2 */ /* 0x0010e20008000100 */
[----:B--2---:R-:W-:Y:S01]  /*0510*/  @!P3 IMAD.WIDE.U32 R6, R7, R10, R8 ;  /* 0x0000000a0706b225 */ /* 0x004fe200078e0008 */
[----:B------:R-:W-:-:S03]  /*0520*/  SEL R4, RZ, 0x1, !P0 ;  /* 0x00000001ff047807 */ /* 0x000fc60004000000 */
[----:B------:R-:W-:Y:S02]  /*0530*/  @!P3 IMAD.MOV.U32 R2, RZ, RZ, R6 ;  /* 0x000000ffff02b224 */ /* 0x000fe400078e0006 */
[----:B------:R-:W-:Y:S01]  /*0540*/  @!P3 IMAD.MOV.U32 R3, RZ, RZ, R7 ;  /* 0x000000ffff03b224 */ /* 0x000fe200078e0007 */
[----:B------:R-:W-:Y:S01]  /*0550*/  SEL R4, R4, 0x2, P1 ;  /* 0x0000000204047807 */ /* 0x000fe20000800000 */
[----:B------:R0:W3:Y:S01]  /*0560*/  @!UP1 SYNCS.EXCH.64 URZ, [UR6+0x48], UR4 ;  /* 0x00004804063f95b2 */ /* 0x0000e20008000100 */
[----:B------:R-:W-:Y:S01]  /*0570*/  NOP ;  /* 0x0000000000007918 */ /* 0x000fe20000000000 */
[----:B---34-:R-:W-:Y:S06]  /*0580*/  BAR.SYNC.DEFER_BLOCKING 0x0 ;  /* 0x0000000000007b1d */ /* 0x018fec0000010000 */
[----:B------:R-:W-:Y:S05]  /*0590*/  @!P2 BRA `(.L_x_3) ;  /* 0x0000007400b8a947 */ /* 0x000fea0003800000 */
[----:B------:R-:W-:-:S13]  /*05a0*/  ISETP.GT.U32.AND P0, PT, R11, 0x1, PT ;  /* 0x000000010b00780c */ /* 0x000fda0003f04070 */
[----:B0-----:R-:W-:Y:S05]  /*05b0*/  @P0 EXIT ;  /* 0x000000000000094d */ /* 0x001fea0003800000 */
[----:B------:R-:W-:Y:S01]  /*05c0*/  ULDC.64 UR4, c[0x0][0x650] ;  /* 0x0001940000047ab9 */ /* 0x000fe20000000a00 */
[----:B------:R-:W-:Y:S01]  /*05d0*/  PRMT R12, RZ, 0x7610, R12 ;  /* 0x00007610ff0c7816 */ /* 0x000fe2000000000c */
[----:B------:R-:W-:Y:S01]  /*05e0*/  IMAD.MOV.U32 R6, RZ, RZ, -0x1 ;  /* 0xffffffffff067424 */ /* 0x000fe200078e00ff */
[----:B------:R-:W-:Y:S01]  /*05f0*/  ISETP.GE.U32.AND P0, PT, R2, UR4, PT ;  /* 0x0000000402007c0c */ /* 0x000fe2000bf06070 */
[----:B------:R-:W-:Y:S02]  /*0600*/  IMAD.MOV.U32 R7, RZ, RZ, -0x1 ;  /* 0xffffffffff077424 */ /* 0x000fe400078e00ff */
[----:B------:R-:W-:Y:S01]  /*0610*/  IMAD.MOV.U32 R5, RZ, RZ, -0x1 ;  /* 0xffffffffff057424 */ /* 0x000fe200078e00ff */
[----:B------:R-:W-:-:S13]  /*0620*/  ISETP.GE.U32.AND.EX P0, PT, R3, UR5, PT, P0 ;  /* 0x0000000503007c0c */ /* 0x000fda000bf06100 */
[----:B------:R-:W-:Y:S05]  /*0630*/  @P0 BRA `(.L_x_4) ;  /* 0x00000004005c0947 */ /* 0x000fea0003800000 */
[----:B------:R-:W0:Y:S01]  /*0640*/  LDC.64 R16, c[0x0][0x628] ;  /* 0x00018a00ff107b82 */ /* 0x000e220000000a00 */
[----:B------:R-:W-:Y:S02]  /*0650*/  IMAD.MOV.U32 R6, RZ, RZ, R2 ;  /* 0x000000ffff067224 */ /* 0x000fe400078e0002 */
[----:B------:R-:W-:-:S05]  /*0660*/  IMAD.MOV.U32 R7, RZ, RZ, R3 ;  /* 0x000000ffff077224 */ /* 0x000fca00078e0003 */
[----:B------:R-:W1:Y:S08]  /*0670*/  LDC R18, c[0x0][0x630] ;  /* 0x00018c00ff127b82 */ /* 0x000e700000000800 */
[----:B------:R-:W2:Y:S01]  /*0680*/  LDC.64 R20, c[0x0][0x620] ;  /* 0x00018800ff147b82 */ /* 0x000ea20000000a00 */
[----:B0-----:R-:W-:-:S04]  /*0690*/  ISETP.NE.U32.AND P0, PT, R16, RZ, PT ;  /* 0x000000ff1000720c */ /* 0x001fc80003f05070 */
[----:B------:R-:W-:-:S13]  /*06a0*/  ISETP.NE.AND.EX P0, PT, R17, RZ, PT, P0 ;  /* 0x000000ff1100720c */ /* 0x000fda0003f05300 */
[----:B-12---:R-:W-:Y:S05]  /*06b0*/  @!P0 BRA `(.L_x_5) ;  /* 0x0000000000288947 */ /* 0x006fea0003800000 */
[----:B------:R-:W0:Y:S02]  /*06c0*/  LDC R5, c[0x0][0x634] ;  /* 0x00018d00ff057b82 */ /* 0x000e240000000800 */
[----:B0-----:R-:W-:-:S05]  /*06d0*/  IADD3 R5, P0, R2, R5, RZ ;  /* 0x0000000502057210 */ /* 0x001fca0007f1e0ff */
[----:B------:R-:W-:-:S04]  /*06e0*/  IMAD.X R11, RZ, RZ, R3, P0 ;  /* 0x000000ffff0b7224 */ /* 0x000fc800000e0603 */
[----:B------:R-:W-:-:S04]  /*06f0*/  IMAD.WIDE.U32 R6, R11, R16, RZ ;  /* 0x000000100b067225 */ /* 0x000fc800078e00ff */
[----:B------:R-:W-:-:S04]  /*0700*/  IMAD.WIDE.U32 R12, P0, R5, R17, R6 ;  /* 0x00000011050c7225 */ /* 0x000fc80007800006 */
[----:B------:R-:W-:-:S04]  /*0710*/  IMAD.WIDE.U32 R6, R5, R16, RZ ;  /* 0x0000001005067225 */ /* 0x000fc800078e00ff */
[----:B------:R-:W-:Y:S01]  /*0720*/  IMAD.X R15, RZ, RZ, RZ, P0 ;  /* 0x000000ffff0f7224 */ /* 0x000fe200000e06ff */
[----:B------:R-:W-:Y:S01]  /*0730*/  IADD3 RZ, P0, R7, R12, RZ ;  /* 0x0000000c07ff7210 */ /* 0x000fe20007f1e0ff */
[----:B------:R-:W-:-:S04]  /*0740*/  IMAD.MOV.U32 R14, RZ, RZ, R13 ;  /* 0x000000ffff0e7224 */ /* 0x000fc800078e000d */
[----:B------:R-:W-:-:S08]  /*0750*/  IMAD.WIDE.U32.X R6, R11, R17, R14, P0 ;  /* 0x000000110b067225 */ /* 0x000fd000000e040e */
.L_x_5:
[--C-:B------:R-:W-:Y:S01]  /*0760*/  SHF.R.U64 R26, R6, R18, R7.reuse ;  /* 0x00000012061a7219 */ /* 0x100fe20000001207 */
[----:B------:R-:W0:Y:S01]  /*0770*/  LDC.64 R22, c[0x0][0x640] ;  /* 0x00019000ff167b82 */ /* 0x000e220000000a00 */
[----:B------:R-:W-:Y:S01]  /*0780*/  I2FP.F32.U32 R5, R8 ;  /* 0x0000000800057245 */ /* 0x000fe20000201000 */
[----:B------:R-:W-:Y:S01]  /*0790*/  ULDC UR4, c[0x0][0x150] ;  /* 0x0000540000047ab9 */ /* 0x000fe20000000800 */
[----:B------:R-:W-:Y:S02]  /*07a0*/  SHF.R.U32.HI R6, RZ, R18, R7 ;  /* 0x00000012ff067219 */ /* 0x000fe40000011607 */
[----:B------:R-:W-:Y:S01]  /*07b0*/  IADD3 R11, P0, RZ, -R26, RZ ;  /* 0x8000001aff0b7210 */ /* 0x000fe20007f1e0ff */
[----:B------:R-:W-:Y:S01]  /*07c0*/  FMUL R5, R5, UR4 ;  /* 0x0000000405057c20 */ /* 0x000fe20008400000 */
[----:B------:R-:W-:Y:S01]  /*07d0*/  ULDC UR4, c[0x0][0x154] ;  /* 0x0000550000047ab9 */ /* 0x000fe20000000800 */
[----:B------:R-:W1:Y:S02]  /*07e0*/  LDC R14, c[0x0][0x618] ;  /* 0x00018600ff0e7b82 */ /* 0x000e640000000800 */
[----:B------:R-:W-:-:S02]  /*07f0*/  IMAD.X R13, RZ, RZ, ~R6, P0 ;  /* 0x000000ffff0d7224 */ /* 0x000fc400000e0e06 */
[----:B------:R-:W2:Y:S01]  /*0800*/  F2I.U32.TRUNC.NTZ R5, R5 ;  /* 0x0000000500057305 */ /* 0x000ea2000020f000 */
[----:B------:R-:W-:-:S03]  /*0810*/  IMAD.WIDE.U32 R6, R11, R20, R2 ;  /* 0x000000140b067225 */ /* 0x000fc600078e0002 */
[----:B------:R-:W3:Y:S01]  /*0820*/  LDC R9, c[0x0][0x144] ;  /* 0x00005100ff097b82 */ /* 0x000ee20000000800 */
[----:B------:R-:W-:-:S04]  /*0830*/  IMAD R12, R13, R20, RZ ;  /* 0x000000140d0c7224 */ /* 0x000fc800078e02ff */
[----:B------:R-:W-:Y:S02]  /*0840*/  IMAD R11, R11, R21, R12 ;  /* 0x000000150b0b7224 */ /* 0x000fe400078e020c */
[----:B------:R-:W-:Y:S01]  /*0850*/  IMAD.MOV.U32 R12, RZ, RZ, 0x1 ;  /* 0x00000001ff0c7424 */ /* 0x000fe200078e00ff */
[----:B------:R-:W4:Y:S01]  /*0860*/  LDC R18, c[0x0][0x608] ;  /* 0x00018200ff127b82 */ /* 0x000f220000000800 */
[----:B------:R-:W-:Y:S01]  /*0870*/  IMAD.IADD R11, R7, 0x1, R11 ;  /* 0x00000001070b7824 */ /* 0x000fe200078e020b */
[----:B0-----:R-:W-:Y:S01]  /*0880*/  ISETP.NE.U32.AND P0, PT, R22, RZ, PT ;  /* 0x000000ff1600720c */ /* 0x001fe20003f05070 */
[----:B--2---:R-:W-:-:S03]  /*0890*/  IMAD.MOV R7, RZ, RZ, -R5 ;  /* 0x000000ffff077224 */ /* 0x004fc600078e0a05 */
[----:B------:R-:W-:Y:S02]  /*08a0*/  ISETP.NE.AND.EX P0, PT, R23, RZ, PT, P0 ;  /* 0x000000ff1700720c */ /* 0x000fe40003f05300 */
[----:B------:R-:W0:Y:S01]  /*08b0*/  LDC R13, c[0x0][0x658] ;  /* 0x00019600ff0d7b82 */ /* 0x000e220000000800 */
[--C-:B-1----:R-:W-:Y:S02]  /*08c0*/  SHF.R.U64 R16, R6, R14, R11.reuse ;  /* 0x0000000e06107219 */ /* 0x102fe4000000120b */
[----:B------:R-:W-:Y:S02]  /*08d0*/  I2FP.F32.U32 R6, R10 ;  /* 0x0000000a00067245 */ /* 0x000fe40000201000 */
[----:B------:R-:W-:-:S03]  /*08e0*/  SHF.R.U32.HI R11, RZ, R14, R11 ;  /* 0x0000000eff0b7219 */ /* 0x000fc6000001160b */
[----:B------:R-:W1:Y:S01]  /*08f0*/  LDC R17, c[0x0][0x148] ;  /* 0x00005200ff117b82 */ /* 0x000e620000000800 */
[----:B---3--:R-:W-:Y:S02]  /*0900*/  IMAD R5, R9, R7, R8 ;  /* 0x0000000709057224 */ /* 0x008fe400078e0208 */
[----:B------:R-:W-:Y:S01]  /*0910*/  FMUL R7, R6, UR4 ;  /* 0x0000000406077c20 */ /* 0x000fe20008400000 */
[----:B------:R-:W-:-:S03]  /*0920*/  IMAD.MOV.U32 R6, RZ, RZ, -0x1 ;  /* 0xffffffffff067424 */ /* 0x000fc600078e00ff */
[----:B------:R2:W3:Y:S01]  /*0930*/  F2I.U32.TRUNC.NTZ R15, R7 ;  /* 0x00000007000f7305 */ /* 0x0004e2000020f000 */
[----:B------:R-:W1:Y:S01]  /*0940*/  LDC R21, c[0x0][0x600] ;  /* 0x00018000ff157b82 */ /* 0x000e620000000800 */
[-CC-:B----4-:R-:W-:Y:S02]  /*0950*/  SHF.R.U64 R27, R16, R18.reuse, R11.reuse ;  /* 0x00000012101b7219 */ /* 0x190fe4000000120b */
[----:B------:R-:W-:-:S05]  /*0960*/  SHF.R.U32.HI R8, RZ, R18, R11 ;  /* 0x00000012ff087219 */ /* 0x000fca000001160b */
[----:B------:R-:W4:Y:S01]  /*0970*/  LDC R20, c[0x0][0x648] ;  /* 0x00019200ff147b82 */ /* 0x000f220000000800 */
[-CC-:B0-----:R-:W-:Y:S02]  /*0980*/  SHF.R.U64 R18, R27, R13.reuse, R8.reuse ;  /* 0x0000000d1b127219 */ /* 0x181fe40000001208 */
[-C--:B------:R-:W-:Y:S02]  /*0990*/  SHF.L.U32 R6, R6, R13.reuse, RZ ;  /* 0x0000000d06067219 */ /* 0x080fe400000006ff */
[-C--:B------:R-:W-:Y:S02]  /*09a0*/  SHF.R.U32.HI R8, RZ, R13.reuse, R8 ;  /* 0x0000000dff087219 */ /* 0x080fe40000011608 */
[----:B------:R-:W-:Y:S01]  /*09b0*/  LOP3.LUT R14, RZ, R6, RZ, 0x33, !PT ;  /* 0x00000006ff0e7212 */ /* 0x000fe200078e33ff */
[----:B------:R-:W0:Y:S01]  /*09c0*/  LDC R25, c[0x0][0x638] ;  /* 0x00018e00ff197b82 */ /* 0x000e220000000800 */
[----:B------:R-:W-:Y:S01]  /*09d0*/  SHF.L.U32 R11, R12, R13, RZ ;  /* 0x0000000d0c0b7219 */ /* 0x000fe200000006ff */
[----:B------:R-:W-:-:S02]  /*09e0*/  IMAD.MOV.U32 R6, RZ, RZ, R18 ;  /* 0x000000ffff067224 */ /* 0x000fc400078e0012 */
[----:B--2---:R-:W-:-:S04]  /*09f0*/  IMAD.MOV.U32 R7, RZ, RZ, R8 ;  /* 0x000000ffff077224 */ /* 0x004fc800078e0008 */
[----:B------:R-:W2:Y:S01]  /*0a00*/  LDC R24, c[0x0][0x610] ;  /* 0x00018400ff187b82 */ /* 0x000ea20000000800 */
[----:B---3--:R-:W-:Y:S05]  /*0a10*/  @!P0 BRA `(.L_x_6) ;  /* 0x0000000000288947 */ /* 0x008fea0003800000 */
[----:B------:R-:W3:Y:S02]  /*0a20*/  LDC R13, c[0x0][0x64c] ;  /* 0x00019300ff0d7b82 */ /* 0x000ee40000000800 */
[----:B---3--:R-:W-:-:S05]  /*0a30*/  IADD3 R13, P0, R18, R13, RZ ;  /* 0x0000000d120d7210 */ /* 0x008fca0007f1e0ff */
        /* <DEDUP_REMOVED lines=8> */
.L_x_6:
[----:B----4-:R-:W-:Y:S01]  /*0ac0*/  SHF.R.U64 R6, R6, R20, R7 ;  /* 0x0000001406067219 */ /* 0x010fe20000001207 */
[----:B-1----:R-:W-:Y:S01]  /*0ad0*/  VIADD R7, R21, 0xffffffff ;  /* 0xffffffff15077836 */ /* 0x002fe20000000000 */
[----:B------:R-:W-:Y:S01]  /*0ae0*/  LOP3.LUT R14, R27, R14, RZ, 0xc0, !PT ;  /* 0x0000000e1b0e7212 */ /* 0x000fe200078ec0ff */
[----:B------:R-:W-:Y:S02]  /*0af0*/  IMAD.MOV R15, RZ, RZ, -R15 ;  /* 0x000000ffff0f7224 */ /* 0x000fe400078e0a0f */
[----:B------:R-:W-:Y:S01]  /*0b00*/  IMAD.MOV R8, RZ, RZ, -R6 ;  /* 0x000000ffff087224 */ /* 0x000fe200078e0a06 */
[----:B------:R-:W-:Y:S01]  /*0b10*/  LOP3.LUT R7, R16, R7, RZ, 0xc0, !PT ;  /* 0x0000000710077212 */ /* 0x000fe200078ec0ff */
[----:B------:R-:W-:Y:S02]  /*0b20*/  IMAD R14, R11, R6, R14 ;  /* 0x000000060b0e7224 */ /* 0x000fe400078e020e */
[----:B------:R-:W-:Y:S02]  /*0b30*/  @P3 IMAD R5, R17, R15, R10 ;  /* 0x0000000f11053224 */ /* 0x000fe400078e020a */
[----:B0-----:R-:W-:-:S02]  /*0b40*/  IMAD R6, R8, R25, R18 ;  /* 0x0000001908067224 */ /* 0x001fc400078e0212 */
[----:B--2---:R-:W-:Y:S02]  /*0b50*/  IMAD R5, R14, R24, R5 ;  /* 0x000000180e057224 */ /* 0x004fe400078e0205 */
[----:B------:R-:W-:Y:S02]  /*0b60*/  IMAD R6, R6, R21, R7 ;  /* 0x0000001506067224 */ /* 0x000fe400078e0207 */
[----:B------:R-:W-:-:S03]  /*0b70*/  IMAD.MOV.U32 R12, RZ, RZ, 0x1 ;  /* 0x00000001ff0c7424 */ /* 0x000fc600078e00ff */
[----:B------:R-:W-:Y:S02]  /*0b80*/  SEL R7, R6, R5, !P3 ;  /* 0x0000000506077207 */ /* 0x000fe40005800000 */
[----:B------:R-:W-:Y:S01]  /*0b90*/  SEL R6, R5, R6, !P3 ;  /* 0x0000000605067207 */ /* 0x000fe20005800000 */
[----:B------:R-:W-:-:S07]  /*0ba0*/  IMAD.MOV.U32 R5, RZ, RZ, R26 ;  /* 0x000000ffff057224 */ /* 0x000fce00078e001a */
.L_x_4:
[----:B------:R-:W-:-:S08]  /*0bb0*/  NOP ;  /* 0x0000000000007918 */ /* 0x000fd00000000000 */
[----:B------:R-:W0:Y:S02]  /*0bc0*/  USETMAXREG.TRY_ALLOC.CTAPOOL UP0, 0xe8 ;  /* 0x000000e8000079c8 */ /* 0x000e240008000600 */
[----:B0-----:R-:W-:-:S13]  /*0bd0*/  PLOP3.LUT P0, PT, PT, PT, UP0, 0x80, 0x0 ;  /* 0x000000000000781c */ /* 0x001fda0003f0f008 */
[----:B------:R-:W-:Y:S05]  /*0be0*/  @!P0 BRA `(.L_x_4) ;  /* 0xfffffffc00f08947 */ /* 0x000fea000383ffff */
[----:B------:R-:W-:Y:S01]  /*0bf0*/  ULDC.64 UR4, c[0x0][0x598] ;  /* 0x0001660000047ab9 */ /* 0x000fe20000000a00 */
[----:B------:R-:W-:Y:S01]  /*0c00*/  ULDC.64 UR16, c[0x0][0x208] ;  /* 0x0000820000107ab9 */ /* 0x000fe20000000a00 */
[----:B------:R-:W-:-:S04]  /*0c10*/  ISETP.NE.U32.AND P0, PT, RZ, UR4, PT ;  /* 0x00000004ff007c0c */ /* 0x000fc8000bf05070 */
[----:B------:R-:W-:-:S13]  /*0c20*/  ISETP.NE.AND.EX P0, PT, RZ, UR5, PT, P0 ;  /* 0x00000005ff007c0c */ /* 0x000fda000bf05300 */
[----:B------:R-:W-:Y:S05]  /*0c30*/  @!P0 BRA `(.L_x_7) ;  /* 0x00000000001c8947 */ /* 0x000fea0003800000 */
[----:B------:R-:W0:Y:S02]  /*0c40*/  LDC.64 R8, c[0x0][0x598] ;  /* 0x00016600ff087b82 */ /* 0x000e240000000a00 */
[----:B0-----:R-:W2:Y:S02]  /*0c50*/  LDG.E.64 R8, desc[UR16][R8.64] ;  /* 0x0000001008087981 */ /* 0x001ea4000c1e1b00 */
[----:B--2---:R-:W-:-:S04]  /*0c60*/  ISETP.NE.U32.AND P0, PT, R8, RZ, PT ;  /* 0x000000ff0800720c */ /* 0x004fc80003f05070 */
[----:B------:R-:W-:-:S13]  /*0c70*/  ISETP.NE.AND.EX P0, PT, R9, RZ, PT, P0 ;  /* 0x000000ff0900720c */ /* 0x000fda0003f05300 */
[----:B------:R-:W-:Y:S05]  /*0c80*/  @!P0 BRA `(.L_x_7) ;  /* 0x0000000000088947 */ /* 0x000fea0003800000 */
[----:B------:R0:W5:Y:S01]  /*0c90*/  LD.E R8, desc[UR16][R8.64] ;  /* 0x0000001008087980 */ /* 0x000162000c101900 */
[----:B------:R-:W-:Y:S05]  /*0ca0*/  BRA `(.L_x_8) ;  /* 0x0000000000207947 */ /* 0x000fea0003800000 */
.L_x_7:
[----:B------:R-:W-:Y:S02]  /*0cb0*/  ULDC.64 UR4, c[0x0][0x588] ;  /* 0x0001620000047ab9 */ /* 0x000fe40000000a00 */
[----:B------:R-:W-:-:S04]  /*0cc0*/  ISETP.NE.U32.AND P0, PT, RZ, UR4, PT ;  /* 0x00000004ff007c0c */ /* 0x000fc8000bf05070 */
[----:B------:R-:W-:-:S13]  /*0cd0*/  ISETP.NE.AND.EX P0, PT, RZ, UR5, PT, P0 ;  /* 0x00000005ff007c0c */ /* 0x000fda000bf05300 */
[----:B------:R-:W-:Y:S05]  /*0ce0*/  @!P0 BRA `(.L_x_9) ;  /* 0x00000000000c8947 */ /* 0x000fea0003800000 */
[----:B------:R-:W0:Y:S02]  /*0cf0*/  LDC.64 R8, c[0x0][0x588] ;  /* 0x00016200ff087b82 */ /* 0x000e240000000a00 */
[----:B0-----:R1:W5:Y:S01]  /*0d00*/  LDG.E R8, desc[UR16][R8.64] ;  /* 0x0000001008087981 */ /* 0x001362000c1e1900 */
[----:B------:R-:W-:Y:S05]  /*0d10*/  BRA `(.L_x_8) ;  /* 0x0000000000047947 */ /* 0x000fea0003800000 */
.L_x_9:
[----:B------:R-:W2:Y:S02]  /*0d20*/  LDC R8, c[0x0][0x580] ;  /* 0x00016000ff087b82 */ /* 0x000ea40000000800 */
.L_x_8:
[----:B------:R-:W-:Y:S02]  /*0d30*/  ULDC.64 UR4, c[0x0][0x5a0] ;  /* 0x0001680000047ab9 */ /* 0x000fe40000000a00 */
[----:B------:R-:W-:-:S04]  /*0d40*/  ISETP.NE.U32.AND P0, PT, RZ, UR4, PT ;  /* 0x00000004ff007c0c */ /* 0x000fc8000bf05070 */
[----:B------:R-:W-:-:S13]  /*0d50*/  ISETP.NE.AND.EX P0, PT, RZ, UR5, PT, P0 ;  /* 0x00000005ff007c0c */ /* 0x000fda000bf05300 */
[----:B------:R-:W-:Y:S05]  /*0d60*/  @!P0 BRA `(.L_x_10) ;  /* 0x00000000001c8947 */ /* 0x000fea0003800000 */
[----:B------:R-:W3:Y:S02]  /*0d70*/  LDC.64 R10, c[0x0][0x5a0] ;  /* 0x00016800ff0a7b82 */ /* 0x000ee40000000a00 */
[----:B---3--:R-:W3:Y:S02]  /*0d80*/  LDG.E.64 R10, desc[UR16][R10.64] ;  /* 0x000000100a0a7981 */ /* 0x008ee4000c1e1b00 */
[----:B---3--:R-:W-:-:S04]  /*0d90*/  ISETP.NE.U32.AND P0, PT, R10, RZ, PT ;  /* 0x000000ff0a00720c */ /* 0x008fc80003f05070 */
[----:B------:R-:W-:-:S13]  /*0da0*/  ISETP.NE.AND.EX P0, PT, R11, RZ, PT, P0 ;  /* 0x000000ff0b00720c */ /* 0x000fda0003f05300 */
[----:B------:R-:W-:Y:S05]  /*0db0*/  @!P0 BRA `(.L_x_10) ;  /* 0x0000000000088947 */ /* 0x000fea0003800000 */
[----:B01----:R0:W5:Y:S01]  /*0dc0*/  LD.E R9, desc[UR16][R10.64] ;  /* 0x000000100a097980 */ /* 0x003162000c101900 */
[----:B------:R-:W-:Y:S05]  /*0dd0*/  BRA `(.L_x_11) ;  /* 0x0000000000207947 */ /* 0x000fea0003800000 */
.L_x_10:
[----:B------:R-:W-:Y:S02]  /*0de0*/  ULDC.64 UR4, c[0x0][0x590] ;  /* 0x0001640000047ab9 */ /* 0x000fe40000000a00 */
[----:B------:R-:W-:-:S04]  /*0df0*/  ISETP.NE.U32.AND P0, PT, RZ, UR4, PT ;  /* 0x00000004ff007c0c */ /* 0x000fc8000bf05070 */
[----:B------:R-:W-:-:S13]  /*0e00*/  ISETP.NE.AND.EX P0, PT, RZ, UR5, PT, P0 ;  /* 0x00000005ff007c0c */ /* 0x000fda000bf05300 */
[----:B------:R-:W-:Y:S05]  /*0e10*/  @!P0 BRA `(.L_x_12) ;  /* 0x00000000000c8947 */ /* 0x000fea0003800000 */
[----:B------:R-:W0:Y:S02]  /*0e20*/  LDC.64 R10, c[0x0][0x590] ;  /* 0x00016400ff0a7b82 */ /* 0x000e240000000a00 */
[----:B01----:R1:W5:Y:S01]  /*0e30*/  LDG.E R9, desc[UR16][R10.64] ;  /* 0x000000100a097981 */ /* 0x003362000c1e1900 */
[----:B------:R-:W-:Y:S05]  /*0e40*/  BRA `(.L_x_11) ;  /* 0x0000000000047947 */ /* 0x000fea0003800000 */
.L_x_12:
[----:B01----:R-:W3:Y:S02]  /*0e50*/  LDC R9, c[0x0][0x584] ;  /* 0x00016100ff097b82 */ /* 0x003ee40000000800 */
.L_x_11:
[----:B------:R-:W-:-:S13]  /*0e60*/  LOP3.LUT P0, RZ, R12, 0xff, RZ, 0xc0, !PT ;  /* 0x000000ff0cff7812 */ /* 0x000fda000780c0ff */
[----:B------:R-:W-:Y:S05]  /*0e70*/  @!P0 EXIT ;  /* 0x000000000000894d */ /* 0x000fea0003800000 */
[----:B------:R-:W-:Y:S01]  /*0e80*/  ULDC UR4, c[0x0][0x28c] ;  /* 0x0000a30000047ab9 */ /* 0x000fe20000000800 */
[----:B------:R-:W-:Y:S01]  /*0e90*/  LOP3.LUT R142, R4, 0x1, RZ, 0xfc, !PT ;  /* 0x00000001048e7812 */ /* 0x000fe200078efcff */
[----:B------:R-:W-:-:S04]  /*0ea0*/  UIADD3 UR4, UR4, 0x1f, URZ ;  /* 0x0000001f04047890 */ /* 0x000fc8000fffe03f */
[----:B------:R-:W-:-:S04]  /*0eb0*/  USHF.R.S32.HI UR5, URZ, 0x1f, UR4 ;  /* 0x0000001f3f057899 */ /* 0x000fc80008011404 */
[----:B------:R-:W-:-:S03]  /*0ec0*/  ULEA.HI UR5, UR5, UR4, URZ, 0x5 ;  /* 0x0000000405057291 */ /* 0x000fc6000f8f283f */
[----:B------:R-:W-:Y:S01]  /*0ed0*/  UMOV UR4, URZ ;  /* 0x0000003f00047c82 */ /* 0x000fe20008000000 */
[----:B------:R-:W-:-:S03]  /*0ee0*/  USHF.R.S32.HI UR9, URZ, 0x5, UR5 ;  /* 0x000000053f097899 */ /* 0x000fc60008011405 */
[----:B------:R-:W-:-:S09]  /*0ef0*/  UMOV UR5, URZ ;  /* 0x0000003f00057c82 */ /* 0x000fd20008000000 */
.L_x_165:
[----:B01----:R-:W-:Y:S01]  /*0f00*/  LOP3.LUT R10, R0, 0x80, RZ, 0xc0, !PT ;  /* 0x00000080000a7812 */ /* 0x003fe200078ec0ff */
[----:B------:R-:W0:Y:S01]  /*0f10*/  S2UR UR13, SR_CgaCtaId ;  /* 0x00000000000d79c3 */ /* 0x000e220000008800 */
[----:B------:R-:W-:Y:S01]  /*0f20*/  UMOV UR12, 0x400 ;  /* 0x00000400000c7882 */ /* 0x000fe20000000000 */
[----:B------:R-:W-:Y:S01]  /*0f30*/  UMOV UR6, URZ ;  /* 0x0000003f00067c82 */ /* 0x000fe20008000000 */
[----:B------:R-:W-:Y:S01]  /*0f40*/  SHF.R.U32.HI R10, RZ, 0x7, R10 ;  /* 0x00000007ff0a7819 */ /* 0x000fe2000001160a */
[----:B------:R-:W-:Y:S01]  /*0f50*/  UMOV UR7, URZ ;  /* 0x0000003f00077c82 */ /* 0x000fe20008000000 */
[----:B------:R-:W-:Y:S01]  /*0f60*/  UMOV UR18, UR5 ;  /* 0x0000000500127c82 */ /* 0x000fe20008000000 */
[----:B------:R-:W-:Y:S02]  /*0f70*/  CS2R R18, SRZ ;  /* 0x0000000000127805 */ /* 0x000fe4000001ff00 */
[----:B------:R-:W-:Y:S01]  /*0f80*/  CS2R R16, SRZ ;  /* 0x0000000000107805 */ /* 0x000fe2000001ff00 */
[----:B------:R-:W1:Y:S01]  /*0f90*/  LDC R11, c[0x0][0x28c] ;  /* 0x0000a300ff0b7b82 */ /* 0x000e620000000800 */
[----:B----4-:R-:W4:Y:S01]  /*0fa0*/  SHFL.IDX PT, R10, R10, RZ, 0x1f ;  /* 0x00001fff0a0a7589 */ /* 0x010f2200000e0000 */
[----:B------:R-:W-:-:S02]  /*0fb0*/  CS2R R20, SRZ ;  /* 0x0000000000147805 */ /* 0x000fc4000001ff00 */
[----:B------:R-:W-:Y:S02]  /*0fc0*/  CS2R R22, SRZ ;  /* 0x0000000000167805 */ /* 0x000fe4000001ff00 */
[----:B------:R-:W-:Y:S02]  /*0fd0*/  CS2R R88, SRZ ;  /* 0x0000000000587805 */ /* 0x000fe4000001ff00 */
[----:B------:R-:W-:Y:S02]  /*0fe0*/  CS2R R90, SRZ ;  /* 0x00000000005a7805 */ /* 0x000fe4000001ff00 */
[----:B------:R-:W-:Y:S02]  /*0ff0*/  CS2R R92, SRZ ;  /* 0x00000000005c7805 */ /* 0x000fe4000001ff00 */
[----:B------:R-:W-:Y:S02]  /*1000*/  CS2R R96, SRZ ;  /* 0x0000000000607805 */ /* 0x000fe4000001ff00 */
        /* <DEDUP_REMOVED lines=16> */
[----:B-1----:R-:W-:Y:S02]  /*1110*/  ISETP.GE.AND P0, PT, R11, 0x1, PT ;  /* 0x000000010b00780c */ /* 0x002fe40003f06270 */
[----:B------:R-:W-:Y:S02]  /*1120*/  CS2R R128, SRZ ;  /* 0x0000000000807805 */ /* 0x000fe4000001ff00 */
[----:B----4-:R-:W-:-:S02]  /*1130*/  R2UR UR8, R10 ;  /* 0x000000000a0872ca */ /* 0x010fc400000e0000 */
[----:B------:R-:W-:Y:S02]  /*1140*/  CS2R R130, SRZ ;  /* 0x0000000000827805 */ /* 0x000fe4000001ff00 */
[----:B------:R-:W-:Y:S02]  /*1150*/  CS2R R132, SRZ ;  /* 0x0000000000847805 */ /* 0x000fe4000001ff00 */
[----:B------:R-:W-:Y:S02]  /*1160*/  CS2R R134, SRZ ;  /* 0x0000000000867805 */ /* 0x000fe4000001ff00 */
[----:B------:R-:W-:Y:S02]  /*1170*/  CS2R R136, SRZ ;  /* 0x0000000000887805 */ /* 0x000fe4000001ff00 */
[----:B------:R-:W-:Y:S02]  /*1180*/  CS2R R138, SRZ ;  /* 0x00000000008a7805 */ /* 0x000fe4000001ff00 */
[----:B------:R-:W-:Y:S01]  /*1190*/  CS2R R140, SRZ ;  /* 0x00000000008c7805 */ /* 0x000fe2000001ff00 */
[----:B------:R-:W-:Y:S01]  /*11a0*/  IMAD.MOV.U32 R143, RZ, RZ, RZ ;  /* 0x000000ffff8f7224 */ /* 0x000fe200078e00ff */
[----:B------:R-:W-:Y:S01]  /*11b0*/  CS2R R56, SRZ ;  /* 0x0000000000387805 */ /* 0x000fe2000001ff00 */
[----:B------:R-:W-:Y:S01]  /*11c0*/  IMAD.MOV.U32 R145, RZ, RZ, RZ ;  /* 0x000000ffff917224 */ /* 0x000fe200078e00ff */
[----:B------:R-:W-:Y:S01]  /*11d0*/  CS2R R58, SRZ ;  /* 0x00000000003a7805 */ /* 0x000fe2000001ff00 */
[----:B--23--:R-:W-:Y:S01]  /*11e0*/  IMAD.U32 R13, RZ, RZ, UR4 ;  /* 0x00000004ff0d7e24 */ /* 0x00cfe2000f8e00ff */
[----:B------:R-:W-:Y:S01]  /*11f0*/  CS2R R60, SRZ ;  /* 0x00000000003c7805 */ /* 0x000fe2000001ff00 */
[----:B------:R-:W-:Y:S01]  /*1200*/  ULEA.HI UR10, UR8, UR8, URZ, 0x1 ;  /* 0x00000008080a7291 */ /* 0x000fe2000f8f083f */
[----:B------:R-:W-:-:S02]  /*1210*/  CS2R R62, SRZ ;  /* 0x00000000003e7805 */ /* 0x000fc4000001ff00 */
[----:B------:R-:W-:Y:S02]  /*1220*/  CS2R R64, SRZ ;  /* 0x0000000000407805 */ /* 0x000fe4000001ff00 */
[----:B------:R-:W-:Y:S01]  /*1230*/  CS2R R66, SRZ ;  /* 0x0000000000427805 */ /* 0x000fe2000001ff00 */
[----:B------:R-:W-:Y:S01]  /*1240*/  ULOP3.LUT UR11, UR10, 0x1ffffe, URZ, 0xc0, !UPT ;  /* 0x001ffffe0a0b7892 */ /* 0x000fe2000f8ec03f */
[----:B------:R-:W-:Y:S01]  /*1250*/  CS2R R68, SRZ ;  /* 0x0000000000447805 */ /* 0x000fe2000001ff00 */
[----:B0-----:R-:W-:Y:S01]  /*1260*/  ULEA UR10, UR13, UR12, 0x18 ;  /* 0x0000000c0d0a7291 */ /* 0x001fe2000f8ec03f */
[----:B------:R-:W-:Y:S01]  /*1270*/  CS2R R70, SRZ ;  /* 0x0000000000467805 */ /* 0x000fe2000001ff00 */
[----:B------:R-:W-:Y:S01]  /*1280*/  UIADD3 UR11, UR8, -UR11, URZ ;  /* 0x8000000b080b7290 */ /* 0x000fe2000fffe03f */
[----:B------:R-:W-:Y:S02]  /*1290*/  CS2R R72, SRZ ;  /* 0x0000000000487805 */ /* 0x000fe4000001ff00 */
[----:B------:R-:W-:Y:S01]  /*12a0*/  CS2R R74, SRZ ;  /* 0x00000000004a7805 */ /* 0x000fe2000001ff00 */
[----:B------:R-:W-:Y:S01]  /*12b0*/  UMOV UR8, URZ ;  /* 0x0000003f00087c82 */ /* 0x000fe20008000000 */
[----:B------:R-:W-:Y:S01]  /*12c0*/  ULEA UR11, UR11, UR10, 0xb ;  /* 0x0000000a0b0b7291 */ /* 0x000fe2000f8e583f */
[----:B------:R-:W-:-:S02]  /*12d0*/  CS2R R76, SRZ ;  /* 0x00000000004c7805 */ /* 0x000fc4000001ff00 */
[----:B------:R-:W-:Y:S02]  /*12e0*/  CS2R R78, SRZ ;  /* 0x00000000004e7805 */ /* 0x000fe4000001ff00 */
[----:B------:R-:W-:Y:S01]  /*12f0*/  CS2R R80, SRZ ;  /* 0x0000000000507805 */ /* 0x000fe2000001ff00 */
[----:B------:R-:W-:Y:S01]  /*1300*/  UIADD3 UR11, UR11, 0x100, URZ ;  /* 0x000001000b0b7890 */ /* 0x000fe2000fffe03f */
[----:B------:R-:W-:Y:S02]  /*1310*/  CS2R R82, SRZ ;  /* 0x0000000000527805 */ /* 0x000fe4000001ff00 */
[----:B------:R-:W-:Y:S02]  /*1320*/  CS2R R84, SRZ ;  /* 0x0000000000547805 */ /* 0x000fe4000001ff00 */
[----:B------:R-:W-:Y:S01]  /*1330*/  CS2R R86, SRZ ;  /* 0x0000000000567805 */ /* 0x000fe2000001ff00 */
[----:B------:R-:W-:Y:S01]  /*1340*/  USHF.R.U32.HI UR11, URZ, 0x4, UR11 ;  /* 0x000000043f0b7899 */ /* 0x000fe2000801160b */
[----:B------:R-:W-:-:S02]  /*1350*/  CS2R R24, SRZ ;  /* 0x0000000000187805 */ /* 0x000fc4000001ff00 */
[----:B------:R-:W-:Y:S02]  /*1360*/  CS2R R26, SRZ ;  /* 0x00000000001a7805 */ /* 0x000fe4000001ff00 */
[----:B------:R-:W-:Y:S01]  /*1370*/  CS2R R28, SRZ ;  /* 0x00000000001c7805 */ /* 0x000fe2000001ff00 */
[----:B------:R-:W-:Y:S01]  /*1380*/  ULOP3.LUT UR11, UR11, 0x3fff, URZ, 0xc0, !UPT ;  /* 0x00003fff0b0b7892 */ /* 0x000fe2000f8ec03f */
        /* <DEDUP_REMOVED lines=12> */
[----:B------:R-:W-:Y:S01]  /*1450*/  CS2R R54, SRZ ;  /* 0x0000000000367805 */ /* 0x000fe2000001ff00 */
[----:B------:R-:W-:Y:S06]  /*1460*/  @!P0 BRA `(.L_x_13) ;  /* 0x0000000800308947 */ /* 0x000fec0003800000 */
[----:B------:R-:W-:-:S13]  /*1470*/  ISETP.NE.AND P1, PT, R142, 0x3, PT ;  /* 0x000000038e00780c */ /* 0x000fda0003f25270 */
[----:B------:R-:W-:Y:S05]  /*1480*/  @!P1 BRA `(.L_x_14) ;  /* 0x0000000000049947 */ /* 0x000fea0003800000 */
[----:B------:R-:W-:Y:S01]  /*1490*/  BPT.TRAP 0x1 ;  /* 0x000000040000795c */ /* 0x000fe20000300000 */
.L_x_14:
[----:B------:R-:W-:Y:S01]  /*14a0*/  ULEA UR7, UR5, UR10, 0x3 ;  /* 0x0000000a05077291 */ /* 0x000fe2000f8e183f */
[----:B------:R-:W-:-:S05]  /*14b0*/  IMAD.U32 R10, RZ, RZ, UR4 ;  /* 0x00000004ff0a7e24 */ /* 0x000fca000f8e00ff */
[----:B------:R-:W-:-:S04]  /*14c0*/  SHF.L.U32 R10, R10, 0x1f, RZ ;  /* 0x0000001f0a0a7819 */ /* 0x000fc800000006ff */
[----:B------:R0:W1:Y:S01]  /*14d0*/  SYNCS.PHASECHK.TRANS64.TRYWAIT P0, [UR7], R10 ;  /* 0x0000000aff0075a7 */ /* 0x0000620008000147 */
[----:B------:R-:W-:Y:S05]  /*14e0*/  @!P1 BRA `(.L_x_15) ;  /* 0x0000000000049947 */ /* 0x000fea0003800000 */
[----:B------:R-:W-:Y:S01]  /*14f0*/  BPT.TRAP 0x1 ;  /* 0x000000040000795c */ /* 0x000fe20000300000 */
.L_x_15:
[----:B------:R-:W-:Y:S01]  /*1500*/  UMOV UR6, 0x1 ;  /* 0x0000000100067882 */ /* 0x000fe20000000000 */
[----:B------:R-:W-:Y:S01]  /*1510*/  IMAD.MOV.U32 R18, RZ, RZ, RZ ;  /* 0x000000ffff127224 */ /* 0x000fe200078e00ff */
[----:B-1----:R-:W-:Y:S06]  /*1520*/  @P0 BRA `(.L_x_16) ;  /* 0x0000000000080947 */ /* 0x002fec0003800000 */
[----:B------:R-:W1:Y:S02]  /*1530*/  SYNCS.PHASECHK.TRANS64.TRYWAIT P0, [UR7], R10 ;  /* 0x0000000aff0075a7 */ /* 0x000e640008000147 */
[----:B-1----:R-:W-:Y:S05]  /*1540*/  @!P0 BRA `(.L_x_17) ;  /* 0x0000007c00348947 */ /* 0x002fea0003800000 */
.L_x_16:
[----:B------:R-:W-:Y:S01]  /*1550*/  UIADD3 UR7, UR10, 0x6100, URZ ;  /* 0x000061000a077890 */ /* 0x000fe2000fffe03f */
[----:B------:R-:W-:Y:S01]  /*1560*/  WARPGROUP.ARRIVE ;  /* 0x00000000000079c5 */ /* 0x000fe20000000000 */
[----:B------:R-:W-:Y:S01]  /*1570*/  ULOP3.LUT UR12, UR11, 0x10000, URZ, 0xfc, !UPT ;  /* 0x000100000b0c7892 */ /* 0x000fe2000f8efc3f */
[----:B------:R-:W-:Y:S01]  /*1580*/  IMAD.MOV.U32 R19, RZ, RZ, RZ ;  /* 0x000000ffff137224 */ /* 0x000fe200078e00ff */
[----:B------:R-:W-:Y:S01]  /*1590*/  USHF.R.U32.HI UR7, URZ, 0x4, UR7 ;  /* 0x000000043f077899 */ /* 0x000fe20008011607 */
[----:B------:R-:W-:Y:S01]  /*15a0*/  CS2R R16, SRZ ;  /* 0x0000000000107805 */ /* 0x000fe2000001ff00 */
[----:B------:R-:W-:Y:S01]  /*15b0*/  ULEA UR12, UR5, UR12, 0x9 ;  /* 0x0000000c050c7291 */ /* 0x000fe2000f8e483f */
[----:B------:R-:W-:Y:S01]  /*15c0*/  CS2R R20, SRZ ;  /* 0x0000000000147805 */ /* 0x000fe2000001ff00 */
[----:B------:R-:W-:Y:S01]  /*15d0*/  ULOP3.LUT UR7, UR7, 0x3fff, URZ, 0xc0, !UPT ;  /* 0x00003fff07077892 */ /* 0x000fe2000f8ec03f */
[----:B------:R-:W-:Y:S01]  /*15e0*/  CS2R R22, SRZ ;  /* 0x0000000000167805 */ /* 0x000fe2000001ff00 */
[----:B------:R-:W-:Y:S01]  /*15f0*/  UMOV UR13, 0xc0000010 ;  /* 0xc0000010000d7882 */ /* 0x000fe20000000000 */
[----:B------:R-:W-:Y:S01]  /*1600*/  UMOV UR15, 0xc0000010 ;  /* 0xc0000010000f7882 */ /* 0x000fe20000000000 */
[----:B------:R-:W-:Y:S01]  /*1610*/  ULOP3.LUT UR7, UR7, 0x10000, URZ, 0xfc, !UPT ;  /* 0x0001000007077892 */ /* 0x000fe2000f8efc3f */
[----:B------:R-:W-:-:S02]  /*1620*/  CS2R R88, SRZ ;  /* 0x0000000000587805 */ /* 0x000fc4000001ff00 */
[----:B------:R-:W-:Y:S02]  /*1630*/  CS2R R90, SRZ ;  /* 0x00000000005a7805 */ /* 0x000fe4000001ff00 */
[----:B------:R-:W-:Y:S01]  /*1640*/  CS2R R92, SRZ ;  /* 0x00000000005c7805 */ /* 0x000fe2000001ff00 */
[----:B------:R-:W-:Y:S01]  /*1650*/  ULEA UR14, UR5, UR7, 0x7 ;  /* 0x00000007050e7291 */ /* 0x000fe2000f8e383f */
[----:B------:R-:W-:Y:S01]  /*1660*/  CS2R R96, SRZ ;  /* 0x0000000000607805 */ /* 0x000fe2000001ff00 */
[----:B------:R-:W-:Y:S01]  /*1670*/  UIADD3 UR7, UR12, 0x100, URZ ;  /* 0x000001000c077890 */ /* 0x000fe2000fffe03f */
[----:B------:R-:W-:Y:S02]  /*1680*/  CS2R R94, SRZ ;  /* 0x00000000005e7805 */ /* 0x000fe4000001ff00 */
[----:B------:R-:W-:Y:S02]  /*1690*/  CS2R R98, SRZ ;  /* 0x0000000000627805 */ /* 0x000fe4000001ff00 */
[----:B------:R-:W-:-:S02]  /*16a0*/  CS2R R100, SRZ ;  /* 0x0000000000647805 */ /* 0x000fc4000001ff00 */
[----:B------:R-:W-:Y:S02]  /*16b0*/  CS2R R102, SRZ ;  /* 0x0000000000667805 */ /* 0x000fe4000001ff00 */
[----:B------:R-:W-:Y:S02]  /*16c0*/  CS2R R104, SRZ ;  /* 0x0000000000687805 */ /* 0x000fe4000001ff00 */
[----:B------:R-:W-:Y:S01]  /*16d0*/  CS2R R108, SRZ ;  /* 0x00000000006c7805 */ /* 0x000fe2000001ff00 */
[----:B------:R-:W-:Y:S01]  /*16e0*/  QGMMA.64x64x32.F32.E4M3.E4M3 R56, gdesc[UR12], RZ, !UPT ;  /* 0x00e000000c3879f3 */ /* 0x000fe2000c7008ff */
[----:B------:R-:W-:Y:S01]  /*16f0*/  UMOV UR12, UR7 ;  /* 0x00000007000c7c82 */ /* 0x000fe20008000000 */
[----:B------:R-:W-:Y:S01]  /*1700*/  ULDC UR7, c[0x0][0x50c] ;  /* 0x0001430000077ab9 */ /* 0x000fe20000000800 */
[----:B------:R-:W-:Y:S01]  /*1710*/  UMOV UR13, 0xc0000010 ;  /* 0xc0000010000d7882 */ /* 0x000fe20000000000 */
[----:B------:R-:W-:Y:S01]  /*1720*/  UISETP.NE.AND UP0, UPT, UR7, 0x1, UPT ;  /* 0x000000010700788c */ /* 0x000fe2000bf05270 */
[----:B------:R-:W-:Y:S01]  /*1730*/  QGMMA.64x64x32.F32.E4M3.E4M3 R24, gdesc[UR12], RZ, !UPT, gsb0 ;  /* 0x00e000000c1879f3 */ /* 0x000fe2000c0008ff */
[----:B------:R-:W-:-:S02]  /*1740*/  CS2R R106, SRZ ;  /* 0x00000000006a7805 */ /* 0x000fc4000001ff00 */
[----:B------:R-:W-:Y:S01]  /*1750*/  CS2R R110, SRZ ;  /* 0x00000000006e7805 */ /* 0x000fe2000001ff00 */
[----:B------:R-:W-:Y:S01]  /*1760*/  USEL UR7, URZ, 0x1, UP0 ;  /* 0x000000013f077887 */ /* 0x000fe20008000000 */
[----:B------:R-:W-:Y:S02]  /*1770*/  CS2R R112, SRZ ;  /* 0x0000000000707805 */ /* 0x000fe4000001ff00 */
[----:B------:R-:W-:Y:S02]  /*1780*/  CS2R R114, SRZ ;  /* 0x0000000000727805 */ /* 0x000fe4000001ff00 */
[----:B------:R-:W-:Y:S02]  /*1790*/  CS2R R116, SRZ ;  /* 0x0000000000747805 */ /* 0x000fe4000001ff00 */
[----:B------:R-:W-:Y:S02]  /*17a0*/  CS2R R118, SRZ ;  /* 0x0000000000767805 */ /* 0x000fe4000001ff00 */
[----:B------:R-:W-:-:S02]  /*17b0*/  CS2R R120, SRZ ;  /* 0x0000000000787805 */ /* 0x000fc4000001ff00 */
[----:B------:R-:W-:Y:S02]  /*17c0*/  ISETP.NE.AND P0, PT, RZ, UR7, PT ;  /* 0x00000007ff007c0c */ /* 0x000fe4000bf05270 */
        /* <DEDUP_REMOVED lines=9> */
[----:B------:R-:W-:Y:S01]  /*1860*/  CS2R R140, SRZ ;  /* 0x00000000008c7805 */ /* 0x000fe2000001ff00 */
[----:B------:R-:W-:Y:S02]  /*1870*/  IMAD.MOV.U32 R143, RZ, RZ, RZ ;  /* 0x000000ffff8f7224 */ /* 0x000fe400078e00ff */
[----:B------:R-:W-:Y:S01]  /*1880*/  IMAD.MOV.U32 R145, RZ, RZ, RZ ;  /* 0x000000ffff917224 */ /* 0x000fe200078e00ff */
[----:B------:R-:W-:Y:S06]  /*1890*/  @!P0 BRA `(.L_x_18) ;  /* 0x0000000400088947 */ /* 0x000fec0003800000 */
[----:B------:R-:W-:Y:S02]  /*18a0*/  WARPGROUP.DEPBAR.LE gsb0, 0x0 ;  /* 0x00008000000079c5 */ /* 0x000fe40000010000 */
[----:B------:R-:W-:-:S01]  /*18b0*/  FADD R145, RZ, R56 ;  /* 0x00000038ff917221 */ /* 0x000fc20000000000 */
[----:B------:R-:W-:Y:S01]  /*18c0*/  FADD R140, RZ, R57 ;  /* 0x00000039ff8c7221 */ /* 0x000fe20000000000 */
        /* <DEDUP_REMOVED lines=62> */
[----:B------:R-:W-:-:S06]  /*1cb0*/  UMOV UR6, URZ ;  /* 0x0000003f00067c82 */ /* 0x000fcc0008000000 */
.L_x_18:
[----:B------:R-:W-:-:S04]  /*1cc0*/  UIADD3 UR18, UR5, 0x1, URZ ;  /* 0x0000000105127890 */ /* 0x000fc8000fffe03f */
[----:B------:R-:W-:-:S04]  /*1cd0*/  UISETP.NE.AND UP0, UPT, UR18, 0x3, UPT ;  /* 0x000000031200788c */ /* 0x000fc8000bf05270 */
[----:B------:R-:W-:Y:S02]  /*1ce0*/  USEL UR8, URZ, 0x1, UP0 ;  /* 0x000000013f087887 */ /* 0x000fe40008000000 */
[----:B------:R-:W-:Y:S02]  /*1cf0*/  USEL UR18, UR18, URZ, UP0 ;  /* 0x0000003f12127287 */ /* 0x000fe40008000000 */
[----:B------:R-:W-:-:S06]  /*1d00*/  ULOP3.LUT UR8, UR4, UR8, URZ, 0x3c, !UPT ;  /* 0x0000000804087292 */ /* 0x000fcc000f8e3c3f */
[----:B------:R-:W-:Y:S01]  /*1d10*/  IMAD.U32 R13, RZ, RZ, UR8 ;  /* 0x00000008ff0d7e24 */ /* 0x000fe2000f8e00ff */
[----:B------:R-:W-:-:S06]  /*1d20*/  UMOV UR8, 0x1 ;  /* 0x0000000100087882 */ /* 0x000fcc0000000000 */
.L_x_13:
[----:B------:R-:W-:-:S04]  /*1d30*/  UISETP.LT.AND UP0, UPT, UR9, 0x1, UPT ;  /* 0x000000010900788c */ /* 0x000fc8000bf01270 */
[----:B------:R-:W-:-:S04]  /*1d40*/  USEL UR12, UR9, 0x1, UP0 ;  /* 0x00000001090c7887 */ /* 0x000fc80008000000 */
[----:B------:R-:W-:-:S04]  /*1d50*/  UIADD3 UR12, UR9, -UR12, URZ ;  /* 0x8000000c090c7290 */ /* 0x000fc8000fffe03f */
[----:B------:R-:W-:-:S06]  /*1d60*/  UISETP.GE.AND UP0, UPT, UR12, 0x1, UPT ;  /* 0x000000010c00788c */ /* 0x000fcc000bf06270 */
[----:B------:R-:W-:-:S13]  /*1d70*/  PLOP3.LUT P0, PT, PT, PT, UP0, 0x80, 0x0 ;  /* 0x000000000000781c */ /* 0x000fda0003f0f008 */
[----:B------:R-:W-:Y:S05]  /*1d80*/  @!P0 BRA `(.L_x_19) ;  /* 0x0000000800008947 */ /* 0x000fea0003800000 */
[----:B01----:R-:W-:Y:S01]  /*1d90*/  IMAD.U32 R10, RZ, RZ, UR12 ;  /* 0x0000000cff0a7e24 */ /* 0x003fe2000f8e00ff */
[----:B------:R-:W-:Y:S01]  /*1da0*/  UMOV UR19, UR5 ;  /* 0x0000000500137c82 */ /* 0x000fe20008000000 */
[----:B------:R-:W-:-:S05]  /*1db0*/  ULDC UR20, c[0x0][0x50c] ;  /* 0x0001430000147ab9 */ /* 0x000fca0000000800 */
.L_x_27:
[----:B------:R-:W-:-:S13]  /*1dc0*/  ISETP.NE.AND P1, PT, R142, 0x3, PT ;  /* 0x000000038e00780c */ /* 0x000fda0003f25270 */
[----:B01----:R-:W-:Y:S05]  /*1dd0*/  @!P1 BRA `(.L_x_20) ;  /* 0x0000000000049947 */ /* 0x003fea0003800000 */
[----:B------:R-:W-:Y:S01]  /*1de0*/  BPT.TRAP 0x1 ;  /* 0x000000040000795c */ /* 0x000fe20000300000 */
.L_x_20:
[----:B------:R-:W0:Y:S01]  /*1df0*/  S2UR UR12, SR_CgaCtaId ;  /* 0x00000000000c79c3 */ /* 0x000e220000008800 */
[----:B------:R-:W-:Y:S01]  /*1e00*/  UMOV UR10, 0x400 ;  /* 0x00000400000a7882 */ /* 0x000fe20000000000 */
[----:B------:R-:W-:Y:S01]  /*1e10*/  SHF.L.U32 R11, R13, 0x1f, RZ ;  /* 0x0000001f0d0b7819 */ /* 0x000fe200000006ff */
[----:B0-----:R-:W-:-:S04]  /*1e20*/  ULEA UR10, UR12, UR10, 0x18 ;  /* 0x0000000a0c0a7291 */ /* 0x001fc8000f8ec03f */
[----:B------:R-:W-:-:S09]  /*1e30*/  ULEA UR12, UR18, UR10, 0x3 ;  /* 0x0000000a120c7291 */ /* 0x000fd2000f8e183f */
[----:B------:R0:W1:Y:S01]  /*1e40*/  SYNCS.PHASECHK.TRANS64.TRYWAIT P0, [UR12], R11 ;  /* 0x0000000bff0075a7 */ /* 0x000062000800014c */
[----:B------:R-:W-:Y:S05]  /*1e50*/  @!P1 BRA `(.L_x_21) ;  /* 0x0000000000049947 */ /* 0x000fea0003800000 */
[----:B------:R-:W-:Y:S01]  /*1e60*/  BPT.TRAP 0x1 ;  /* 0x000000040000795c */ /* 0x000fe20000300000 */
.L_x_21:
[----:B-1----:R-:W-:Y:S05]  /*1e70*/  @P0 BRA `(.L_x_22) ;  /* 0x0000000000080947 */ /* 0x002fea0003800000 */
[----:B------:R-:W1:Y:S02]  /*1e80*/  SYNCS.PHASECHK.TRANS64.TRYWAIT P0, [UR12], R11 ;  /* 0x0000000bff0075a7 */ /* 0x000e64000800014c */
[----:B-1----:R-:W-:Y:S05]  /*1e90*/  @!P0 BRA `(.L_x_23) ;  /* 0x0000007000f88947 */ /* 0x002fea0003800000 */
.L_x_22:
[----:B------:R-:W-:Y:S01]  /*1ea0*/  UIADD3 UR12, UR10, 0x6100, URZ ;  /* 0x000061000a0c7890 */ /* 0x000fe2000fffe03f */
[----:B------:R-:W-:Y:S01]  /*1eb0*/  WARPGROUP.ARRIVE ;  /* 0x00000000000079c5 */ /* 0x000fe20000000000 */
[----:B------:R-:W-:Y:S02]  /*1ec0*/  UISETP.NE.AND UP0, UPT, UR7, URZ, UPT ;  /* 0x0000003f0700728c */ /* 0x000fe4000bf05270 */
[----:B------:R-:W-:Y:S02]  /*1ed0*/  USHF.R.U32.HI UR12, URZ, 0x4, UR12 ;  /* 0x000000043f0c7899 */ /* 0x000fe4000801160c */
[----:B------:R-:W-:Y:S02]  /*1ee0*/  USEL UR8, UR8, URZ, !UP0 ;  /* 0x0000003f08087287 */ /* 0x000fe4000c000000 */
[----:B------:R-:W-:Y:S02]  /*1ef0*/  ULOP3.LUT UR7, UR12, 0x3fff, URZ, 0xc0, !UPT ;  /* 0x00003fff0c077892 */ /* 0x000fe4000f8ec03f */
[----:B------:R-:W-:-:S02]  /*1f00*/  ULOP3.LUT UR12, UR11, 0x10000, URZ, 0xfc, !UPT ;  /* 0x000100000b0c7892 */ /* 0x000fc4000f8efc3f */
[----:B------:R-:W-:Y:S02]  /*1f10*/  ULOP3.LUT UR7, UR7, 0x10000, URZ, 0xfc, !UPT ;  /* 0x0001000007077892 */ /* 0x000fe4000f8efc3f */
[----:B------:R-:W-:Y:S02]  /*1f20*/  UISETP.NE.U32.AND UP0, UPT, UR8, URZ, UPT ;  /* 0x0000003f0800728c */ /* 0x000fe4000bf05070 */
[----:B------:R-:W-:Y:S02]  /*1f30*/  ULEA UR12, UR18, UR12, 0x9 ;  /* 0x0000000c120c7291 */ /* 0x000fe4000f8e483f */
[----:B------:R-:W-:Y:S02]  /*1f40*/  ULEA UR14, UR18, UR7, 0x7 ;  /* 0x00000007120e7291 */ /* 0x000fe4000f8e383f */
[----:B------:R-:W-:Y:S01]  /*1f50*/  UIADD3 UR7, UR12, 0x100, URZ ;  /* 0x000001000c077890 */ /* 0x000fe2000fffe03f */
[----:B------:R-:W-:Y:S01]  /*1f60*/  UMOV UR13, 0xc0000010 ;  /* 0xc0000010000d7882 */ /* 0x000fe20000000000 */
[----:B------:R-:W-:Y:S01]  /*1f70*/  UMOV UR15, 0xc0000010 ;  /* 0xc0000010000f7882 */ /* 0x000fe20000000000 */
[----:B------:R-:W-:-:S04]  /*1f80*/  UIADD3 UR6, UR6, 0x1, URZ ;  /* 0x0000000106067890 */ /* 0x000fc8000fffe03f */
[----:B------:R-:W-:Y:S01]  /*1f90*/  QGMMA.64x64x32.F32.E4M3.E4M3 R56, gdesc[UR12], R56, UP0 ;  /* 0x00e000000c3879f3 */ /* 0x000fe2000bf00838 */
[----:B------:R-:W-:Y:S01]  /*1fa0*/  UMOV UR12, UR7 ;  /* 0x00000007000c7c82 */ /* 0x000fe20008000000 */
[----:B------:R-:W-:Y:S02]  /*1fb0*/  UMOV UR13, 0xc0000010 ;  /* 0xc0000010000d7882 */ /* 0x000fe40000000000 */
[----:B------:R-:W-:Y:S01]  /*1fc0*/  QGMMA.64x64x32.F32.E4M3.E4M3 R24, gdesc[UR12], R24, UP0, gsb0 ;  /* 0x00e000000c1879f3 */ /* 0x000fe2000b800818 */
[----:B------:R-:W-:-:S04]  /*1fd0*/  UISETP.NE.AND UP0, UPT, UR6, UR20, UPT ;  /* 0x000000140600728c */ /* 0x000fc8000bf05270 */
[----:B------:R-:W-:-:S06]  /*1fe0*/  USEL UR7, URZ, 0x1, UP0 ;  /* 0x000000013f077887 */ /* 0x000fcc0008000000 */
[----:B------:R-:W-:Y:S01]  /*1ff0*/  ISETP.NE.AND P0, PT, RZ, UR7, PT ;  /* 0x00000007ff007c0c */ /* 0x000fe2000bf05270 */
[----:B------:R-:W-:-:S12]  /*2000*/  WARPGROUP.DEPBAR.LE gsb0, 0x1 ;  /* 0x00008000000079c5 */ /* 0x000fd80000010100 */
[----:B------:R-:W-:Y:S05]  /*2010*/  @!P0 BRA `(.L_x_24) ;  /* 0x0000000400088947 */ /* 0x000fea0003800000 */
[----:B------:R-:W-:Y:S02]  /*2020*/  WARPGROUP.DEPBAR.LE gsb0, 0x0 ;  /* 0x00008000000079c5 */ /* 0x000fe40000010000 */
[----:B------:R-:W-:-:S01]  /*2030*/  FADD R145, R56, R145 ;  /* 0x0000009138917221 */ /* 0x000fc20000000000 */
[----:B------:R-:W-:Y:S01]  /*2040*/  FADD R140, R57, R140 ;  /* 0x0000008c398c7221 */ /* 0x000fe20000000000 */
        /* <DEDUP_REMOVED lines=62> */
[----:B------:R-:W-:-:S06]  /*2430*/  UMOV UR6, URZ ;  /* 0x0000003f00067c82 */ /* 0x000fcc0008000000 */
.L_x_24:
[----:B------:R-:W-:Y:S05]  /*2440*/  @!P1 BRA `(.L_x_25) ;  /* 0x0000000000049947 */ /* 0x000fea0003800000 */
[----:B------:R-:W-:Y:S01]  /*2450*/  BPT.TRAP 0x1 ;  /* 0x000000040000795c */ /* 0x000fe20000300000 */
.L_x_25:
[----:B------:R-:W-:Y:S01]  /*2460*/  ULEA UR8, UR19, UR10, 0x3 ;  /* 0x0000000a13087291 */ /* 0x000fe2000f8e183f */
[----:B------:R-:W-:-:S03]  /*2470*/  ISETP.GT.U32.AND P0, PT, R4, 0x1, PT ;  /* 0x000000010400780c */ /* 0x000fc60003f04070 */
[----:B------:R-:W-:-:S04]  /*2480*/  UIADD3 UR8, UR8, 0x18, URZ ;  /* 0x0000001808087890 */ /* 0x000fc8000fffe03f */
[----:B------:R-:W-:-:S09]  /*2490*/  UPRMT UR8, URZ, 0x654, UR8 ;  /* 0x000006543f087896 */ /* 0x000fd20008000008 */
[----:B------:R-:W-:Y:S01]  /*24a0*/  SYNCS.ARRIVE.TRANS64.RED.A1T0 RZ, [UR8], RZ ;  /* 0x000000ffffff79a7 */ /* 0x000fe20008100408 */
[----:B------:R-:W-:Y:S05]  /*24b0*/  @P0 BRA `(.L_x_26) ;  /* 0x0000000000040947 */ /* 0x000fea0003800000 */
[----:B------:R-:W-:Y:S01]  /*24c0*/  BPT.TRAP 0x1 ;  /* 0x000000040000795c */ /* 0x000fe20000300000 */
.L_x_26:
[----:B------:R-:W-:Y:S01]  /*24d0*/  UIADD3 UR18, UR18, 0x1, URZ ;  /* 0x0000000112127890 */ /* 0x000fe2000fffe03f */
[C---:B------:R-:W-:Y:S01]  /*24e0*/  ISETP.GT.AND P0, PT, R10.reuse, 0x1, PT ;  /* 0x000000010a00780c */ /* 0x040fe20003f04270 */
[----:B------:R-:W-:Y:S01]  /*24f0*/  UIADD3 UR19, UR19, 0x1, URZ ;  /* 0x0000000113137890 */ /* 0x000fe2000fffe03f */
[----:B------:R-:W-:Y:S01]  /*2500*/  VIADD R10, R10, 0xffffffff ;  /* 0xffffffff0a0a7836 */ /* 0x000fe20000000000 */
[----:B------:R-:W-:Y:S02]  /*2510*/  UISETP.NE.AND UP0, UPT, UR18, 0x3, UPT ;  /* 0x000000031200788c */ /* 0x000fe4000bf05270 */
[----:B------:R-:W-:Y:S02]  /*2520*/  UISETP.NE.AND UP1, UPT, UR19, 0x3, UPT ;  /* 0x000000031300788c */ /* 0x000fe4000bf25270 */
[----:B------:R-:W-:Y:S02]  /*2530*/  USEL UR8, URZ, 0x1, UP0 ;  /* 0x000000013f087887 */ /* 0x000fe40008000000 */
[----:B------:R-:W-:-:S02]  /*2540*/  USEL UR18, UR18, URZ, UP0 ;  /* 0x0000003f12127287 */ /* 0x000fc40008000000 */
[----:B------:R-:W-:Y:S02]  /*2550*/  USEL UR19, UR19, URZ, UP1 ;  /* 0x0000003f13137287 */ /* 0x000fe40008800000 */
[----:B------:R-:W-:Y:S01]  /*2560*/  LOP3.LUT R13, R13, UR8, RZ, 0x3c, !PT ;  /* 0x000000080d0d7c12 */ /* 0x000fe2000f8e3cff */
[----:B------:R-:W-:Y:S01]  /*2570*/  UMOV UR8, 0x1 ;  /* 0x0000000100087882 */ /* 0x000fe20000000000 */
[----:B------:R-:W-:Y:S08]  /*2580*/  @P0 BRA `(.L_x_27) ;  /* 0xfffffff8000c0947 */ /* 0x000ff0000383ffff */
.L_x_19:
[----:B------:R-:W-:Y:S01]  /*2590*/  UISETP.NE.AND UP0, UPT, UR6, URZ, UPT ;  /* 0x0000003f0600728c */ /* 0x000fe2000bf05270 */
[----:B01----:R-:W0:Y:S03]  /*25a0*/  LDC R10, c[0x0][0x28c] ;  /* 0x0000a300ff0a7b82 */ /* 0x003e260000000800 */
[----:B------:R-:W-:-:S06]  /*25b0*/  USEL UR6, URZ, 0x1, !UP0 ;  /* 0x000000013f067887 */ /* 0x000fcc000c000000 */
[----:B------:R-:W-:Y:S02]  /*25c0*/  ISETP.NE.AND P0, PT, RZ, UR6, PT ;  /* 0x00000006ff007c0c */ /* 0x000fe4000bf05270 */
[----:B0-----:R-:W-:-:S11]  /*25d0*/  ISETP.GE.AND P1, PT, R10, 0x1, PT ;  /* 0x000000010a00780c */ /* 0x001fd60003f26270 */
[----:B------:R-:W-:Y:S05]  /*25e0*/  @!P0 BRA `(.L_x_28) ;  /* 0x0000000400048947 */ /* 0x000fea0003800000 */
[----:B------:R-:W-:Y:S02]  /*25f0*/  WARPGROUP.DEPBAR.LE gsb0, 0x0 ;  /* 0x00008000000079c5 */ /* 0x000fe40000010000 */
[----:B------:R-:W-:Y:S01]  /*2600*/  FADD R145, R56, R145 ;  /* 0x0000009138917221 */ /* 0x000fe20000000000 */
        /* <DEDUP_REMOVED lines=62> */
[----:B------:R-:W-:-:S07]  /*29f0*/  FADD R18, R18, R55 ;  /* 0x0000003712127221 */ /* 0x000fce0000000000 */
.L_x_28:
[----:B------:R-:W-:Y:S02]  /*2a00*/  WARPGROUP.DEPBAR.LE gsb0, 0x0 ;  /* 0x00008000000079c5 */ /* 0x000fe40000010000 */
[----:B------:R-:W-:Y:S05]  /*2a10*/  @!P1 BRA `(.L_x_29) ;  /* 0x0000000000409947 */ /* 0x000fea0003800000 */
[----:B------:R-:W-:-:S13]  /*2a20*/  ISETP.NE.AND P0, PT, R142, 0x3, PT ;  /* 0x000000038e00780c */ /* 0x000fda0003f05270 */
[----:B------:R-:W-:Y:S05]  /*2a30*/  @!P0 BRA `(.L_x_30) ;  /* 0x0000000000048947 */ /* 0x000fea0003800000 */
[----:B------:R-:W-:Y:S01]  /*2a40*/  BPT.TRAP 0x1 ;  /* 0x000000040000795c */ /* 0x000fe20000300000 */
.L_x_30:
[----:B------:R-:W-:Y:S01]  /*2a50*/  UISETP.LT.AND UP0, UPT, UR9, 0x1, UPT ;  /* 0x000000010900788c */ /* 0x000fe2000bf01270 */
[----:B------:R-:W-:-:S03]  /*2a60*/  ISETP.GT.U32.AND P0, PT, R4, 0x1, PT ;  /* 0x000000010400780c */ /* 0x000fc60003f04070 */
[----:B------:R-:W-:-:S04]  /*2a70*/  USEL UR8, UR9, 0x1, UP0 ;  /* 0x0000000109087887 */ /* 0x000fc80008000000 */
[----:B------:R-:W-:-:S04]  /*2a80*/  UIADD3 UR8, UR5, UR9, -UR8 ;  /* 0x0000000905087290 */ /* 0x000fc8000fffe808 */
[----:B------:R-:W-:-:S04]  /*2a90*/  UIMAD.WIDE.U32 UR6, UR8, -0x55555555, URZ ;  /* 0xaaaaaaab080678a5 */ /* 0x000fc8000f8e003f */
[----:B------:R-:W-:-:S04]  /*2aa0*/  USHF.R.U32.HI UR6, URZ, 0x1, UR7 ;  /* 0x000000013f067899 */ /* 0x000fc80008011607 */
[----:B------:R-:W-:-:S04]  /*2ab0*/  UIMAD UR8, UR6, -0x3, UR8 ;  /* 0xfffffffd060878a4 */ /* 0x000fc8000f8e0208 */
[----:B------:R-:W-:-:S04]  /*2ac0*/  ULEA UR8, UR8, UR10, 0x3 ;  /* 0x0000000a08087291 */ /* 0x000fc8000f8e183f */
[----:B------:R-:W-:-:S04]  /*2ad0*/  UIADD3 UR8, UR8, 0x18, URZ ;  /* 0x0000001808087890 */ /* 0x000fc8000fffe03f */
[----:B------:R-:W-:-:S09]  /*2ae0*/  UPRMT UR8, URZ, 0x654, UR8 ;  /* 0x000006543f087896 */ /* 0x000fd20008000008 */
[----:B------:R-:W-:Y:S01]  /*2af0*/  SYNCS.ARRIVE.TRANS64.RED.A1T0 RZ, [UR8], RZ ;  /* 0x000000ffffff79a7 */ /* 0x000fe20008100408 */
[----:B------:R-:W-:Y:S05]  /*2b00*/  @P0 BRA `(.L_x_29) ;  /* 0x0000000000040947 */ /* 0x000fea0003800000 */
[----:B------:R-:W-:Y:S01]  /*2b10*/  BPT.TRAP 0x1 ;  /* 0x000000040000795c */ /* 0x000fe20000300000 */
.L_x_29:
[----:B------:R-:W0:Y:S01]  /*2b20*/  LDC R14, c[0x0][0x288] ;  /* 0x0000a200ff0e7b82 */ /* 0x000e220000000800 */
[----:B------:R-:W-:Y:S01]  /*2b30*/  IMAD.SHL.U32 R33, R7, 0x40, RZ ;  /* 0x0000004007217824 */ /* 0x000fe200078e00ff */
[--C-:B------:R-:W-:Y:S01]  /*2b40*/  SHF.R.U32.HI R10, RZ, 0x2, R0.reuse ;  /* 0x00000002ff0a7819 */ /* 0x100fe20000011600 */
[----:B------:R-:W-:Y:S01]  /*2b50*/  UIADD3 UR5, UR9, UR5, URZ ;  /* 0x0000000509057290 */ /* 0x000fe2000fffe03f */
[----:B------:R-:W-:Y:S01]  /*2b60*/  LOP3.LUT R12, R0, 0x60, RZ, 0xc0, !PT ;  /* 0x00000060000c7812 */ /* 0x000fe200078ec0ff */
[----:B------:R-:W-:Y:S01]  /*2b70*/  IMAD.SHL.U32 R34, R6, 0x100, RZ ;  /* 0x0000010006227824 */ /* 0x000fe200078e00ff */
[----:B------:R-:W-:Y:S01]  /*2b80*/  SHF.R.U32.HI R13, RZ, 0x7, R0 ;  /* 0x00000007ff0d7819 */ /* 0x000fe20000011600 */
[----:B------:R-:W-:Y:S01]  /*2b90*/  UISETP.GT.U32.AND UP0, UPT, UR5, 0x2, UPT ;  /* 0x000000020500788c */ /* 0x000fe2000bf04070 */
[----:B------:R-:W-:Y:S01]  /*2ba0*/  LOP3.LUT R11, R10, 0x7, RZ, 0xc0, !PT ;  /* 0x000000070a0b7812 */ /* 0x000fe200078ec0ff */
[C---:B------:R-:W-:Y:S01]  /*2bb0*/  IMAD.SHL.U32 R26, R0.reuse, 0x2, RZ ;  /* 0x00000002001a7824 */ /* 0x040fe200078e00ff */
[----:B------:R-:W-:Y:S01]  /*2bc0*/  SHF.R.U32.HI R12, RZ, 0x1, R12 ;  /* 0x00000001ff0c7819 */ /* 0x000fe2000001160c */
[----:B------:R-:W-:Y:S01]  /*2bd0*/  ULDC UR12, c[0x0][0x284] ;  /* 0x0000a100000c7ab9 */ /* 0x000fe20000000800 */
[----:B------:R-:W-:Y:S01]  /*2be0*/  LOP3.LUT R10, R13, 0x1, RZ, 0xc0, !PT ;  /* 0x000000010d0a7812 */ /* 0x000fe200078ec0ff */
[----:B------:R-:W-:Y:S01]  /*2bf0*/  UISETP.LT.U32.AND UP0, UPT, UR9, 0x3, UP0 ;  /* 0x000000030900788c */ /* 0x000fe20008701070 */
[----:B------:R-:W-:Y:S01]  /*2c00*/  IADD3 R15, RZ, -R12, -R11 ;  /* 0x8000000cff0f7210 */ /* 0x000fe20007ffe80b */
[----:B------:R-:W-:Y:S01]  /*2c10*/  UISETP.GE.U32.AND UP1, UPT, UR9, 0x3, UPT ;  /* 0x000000030900788c */ /* 0x000fe2000bf26070 */
[----:B------:R-:W-:Y:S01]  /*2c20*/  LOP3.LUT R13, R0, 0x3, RZ, 0xc0, !PT ;  /* 0x00000003000d7812 */ /* 0x000fe200078ec0ff */
[C---:B------:R-:W-:Y:S01]  /*2c30*/  IMAD.SHL.U32 R24, R10.reuse, 0x40, RZ ;  /* 0x000000400a187824 */ /* 0x040fe200078e00ff */
[----:B------:R-:W-:Y:S01]  /*2c40*/  SHF.R.S32.HI R29, RZ, 0x1f, R5 ;  /* 0x0000001fff1d7819 */ /* 0x000fe20000011405 */
[----:B------:R-:W-:Y:S01]  /*2c50*/  UIMAD.WIDE.U32 UR6, UR5, -0x55555555, URZ ;  /* 0xaaaaaaab050678a5 */ /* 0x000fe2000f8e003f */
[C---:B------:R-:W-:Y:S01]  /*2c60*/  LOP3.LUT R26, R33.reuse, 0x6, R26, 0xf8, !PT ;  /* 0x00000006211a7812 */ /* 0x040fe200078ef81a */
[----:B------:R-:W-:Y:S01]  /*2c70*/  USEL UR8, URZ, 0x1, !UP0 ;  /* 0x000000013f087887 */ /* 0x000fe2000c000000 */
[----:B------:R-:W-:Y:S01]  /*2c80*/  IMAD R15, R10, -0x40, R15 ;  /* 0xffffffc00a0f7824 */ /* 0x000fe200078e020f */
[----:B------:R-:W-:Y:S01]  /*2c90*/  ULDC.64 UR10, c[0x0][0x5d0] ;  /* 0x00017400000a7ab9 */ /* 0x000fe20000000a00 */
[----:B0-----:R-:W-:Y:S01]  /*2ca0*/  ISETP.GE.AND P0, PT, R33, R14, PT ;  /* 0x0000000e2100720c */ /* 0x001fe20003f06270 */
[----:B------:R-:W-:Y:S01]  /*2cb0*/  IMAD R10, R13, -0x2, R14 ;  /* 0xfffffffe0d0a7824 */ /* 0x000fe200078e020e */
[----:B------:R-:W-:Y:S01]  /*2cc0*/  SHF.R.S32.HI R27, RZ, 0x1f, R26 ;  /* 0x0000001fff1b7819 */ /* 0x000fe2000001141a */
[----:B------:R-:W-:Y:S01]  /*2cd0*/  IMAD R14, R29, UR10, RZ ;  /* 0x0000000a1d0e7c24 */ /* 0x000fe2000f8e02ff */
[----:B------:R-:W-:Y:S01]  /*2ce0*/  ISETP.GE.OR P0, PT, R34, UR12, P0 ;  /* 0x0000000c22007c0c */ /* 0x000fe20008706670 */
[----:B------:R-:W-:Y:S01]  /*2cf0*/  USHF.R.U32.HI UR6, URZ, 0x1, UR7 ;  /* 0x000000013f067899 */ /* 0x000fe20008011607 */
[----:B------:R-:W-:Y:S01]  /*2d00*/  LOP3.LUT R35, R24, 0x40, R11, 0xe2, !PT ;  /* 0x0000004018237812 */ /* 0x000fe200078ee20b */
[----:B------:R-:W-:Y:S01]  /*2d10*/  ULOP3.LUT UR4, UR4, UR8, URZ, 0x3c, !UPT ;  /* 0x0000000804047292 */ /* 0x000fe2000f8e3c3f */
[----:B------:R-:W-:Y:S01]  /*2d20*/  IMAD.WIDE R24, R6, 0x100, RZ ;  /* 0x0000010006187825 */ /* 0x000fe200078e02ff */
[----:B------:R-:W-:Y:S01]  /*2d30*/  UIMAD UR5, UR6, -0x3, UR5 ;  /* 0xfffffffd060578a4 */ /* 0x000fe2000f8e0205 */
[----:B------:R-:W-:Y:S01]  /*2d40*/  IADD3 R34, -R34, UR12, R15 ;  /* 0x0000000c22227c10 */ /* 0x000fe2000fffe10f */
[----:B------:R-:W-:Y:S01]  /*2d50*/  @UP1 ULOP3.LUT UR4, UR4, 0x1, UR6, 0x78, !UPT ;  /* 0x0000000104041892 */ /* 0x000fe2000f8e7806 */
[C---:B------:R-:W-:Y:S01]  /*2d60*/  IMAD R11, R5.reuse, UR11, R14 ;  /* 0x0000000b050b7c24 */ /* 0x040fe2000f8e020e */
[----:B------:R-:W-:Y:S01]  /*2d70*/  LOP3.LUT R35, R24, R35, R12, 0xfe, !PT ;  /* 0x0000002318237212 */ /* 0x000fe200078efe0c */
[----:B------:R-:W-:-:S04]  /*2d80*/  IMAD.WIDE.U32 R6, R5, UR10, R26 ;  /* 0x0000000a05067c25 */ /* 0x000fc8000f8e001a */
[----:B------:R-:W-:Y:S02]  /*2d90*/  IMAD.IADD R7, R7, 0x1, R11 ;  /* 0x0000000107077824 */ /* 0x000fe400078e020b */
[----:B------:R-:W-:Y:S02]  /*2da0*/  IMAD.IADD R33, R10, 0x1, -R33 ;  /* 0x000000010a217824 */ /* 0x000fe400078e0a21 */
[----:B------:R-:W-:Y:S01]  /*2db0*/  IMAD.MOV.U32 R32, RZ, RZ, -0x1 ;  /* 0xffffffffff207424 */ /* 0x000fe200078e00ff */
[----:B------:R-:W-:Y:S06]  /*2dc0*/  @P0 BRA `(.L_x_31) ;  /* 0x0000004800040947 */ /* 0x000fec0003800000 */
[----:B------:R-:W0:Y:S01]  /*2dd0*/  LDC.64 R30, c[0x0][0x5c8] ;  /* 0x00017200ff1e7b82 */ /* 0x000e220000000a00 */
[----:B------:R-:W-:Y:S01]  /*2de0*/  ULDC.64 UR6, c[0x0][0x5c0] ;  /* 0x0001700000067ab9 */ /* 0x000fe20000000a00 */
[----:B------:R-:W-:Y:S01]  /*2df0*/  BSSY B0, `(.L_x_31) ;  /* 0x000047e000007945 */ /* 0x000fe20003800000 */
[-C--:B0-----:R-:W-:Y:S02]  /*2e00*/  IMAD R10, R25, R30.reuse, RZ ;  /* 0x0000001e190a7224 */ /* 0x081fe400078e02ff */
[----:B------:R-:W-:-:S04]  /*2e10*/  IMAD.WIDE.U32 R6, R35, R30, R6 ;  /* 0x0000001e23067225 */ /* 0x000fc800078e0006 */
[----:B------:R-:W-:Y:S01]  /*2e20*/  IMAD R13, R35, R31, R10 ;  /* 0x0000001f230d7224 */ /* 0x000fe200078e020a */
[----:B------:R-:W-:Y:S01]  /*2e30*/  IADD3 R14, P4, R6, UR6, RZ ;  /* 0x00000006060e7c10 */ /* 0x000fe2000ff9e0ff */
[C---:B------:R-:W-:Y:S01]  /*2e40*/  IMAD.SHL.U32 R11, R30.reuse, 0x80, RZ ;  /* 0x000000801e0b7824 */ /* 0x040fe200078e00ff */
[C---:B------:R-:W-:Y:S01]  /*2e50*/  LEA R28, P2, R30.reuse, R6, 0x3 ;  /* 0x000000061e1c7211 */ /* 0x040fe200078418ff */
[----:B------:R-:W-:Y:S01]  /*2e60*/  IMAD.IADD R36, R7, 0x1, R13 ;  /* 0x0000000107247824 */ /* 0x000fe200078e020d */
[----:B------:R-:W-:Y:S02]  /*2e70*/  SHF.L.U64.HI R7, R30, 0x7, R31 ;  /* 0x000000071e077819 */ /* 0x000fe4000001021f */
[----:B------:R-:W-:Y:S02]  /*2e80*/  IADD3 R10, P1, P0, R6, UR6, R11 ;  /* 0x00000006060a7c10 */ /* 0x000fe4000f83e00b */
[----:B------:R-:W-:Y:S02]  /*2e90*/  IADD3.X R15, R36, UR7, RZ, P4, !PT ;  /* 0x00000007240f7c10 */ /* 0x000fe4000a7fe4ff */
[----:B---3-5:R-:W-:-:S02]  /*2ea0*/  FSETP.NEU.AND P4, PT, R9, RZ, PT ;  /* 0x000000ff0900720b */ /* 0x028fc40003f8d000 */
[----:B------:R-:W-:Y:S02]  /*2eb0*/  LEA.HI.X R30, R30, R36, R31, 0x3, P2 ;  /* 0x000000241e1e7211 */ /* 0x000fe400010f1c1f */
[C---:B------:R-:W-:Y:S02]  /*2ec0*/  IADD3 R12, P2, R28.reuse, UR6, RZ ;  /* 0x000000061c0c7c10 */ /* 0x040fe4000ff5e0ff */
[----:B------:R-:W-:Y:S02]  /*2ed0*/  IADD3 R6, P5, P6, R28, UR6, R11 ;  /* 0x000000061c067c10 */ /* 0x000fe4000febe00b */
[--C-:B------:R-:W-:Y:S02]  /*2ee0*/  IADD3.X R11, R36, UR7, R7.reuse, P1, P0 ;  /* 0x00000007240b7c10 */ /* 0x100fe40008fe0407 */
[C---:B------:R-:W-:Y:S02]  /*2ef0*/  IADD3.X R13, R30.reuse, UR7, RZ, P2, !PT ;  /* 0x000000071e0d7c10 */ /* 0x040fe400097fe4ff */
[----:B------:R-:W-:Y:S01]  /*2f00*/  IADD3.X R7, R30, UR7, R7, P5, P6 ;  /* 0x000000071e077c10 */ /* 0x000fe2000afec407 */
[----:B------:R-:W-:Y:S06]  /*2f10*/  @!P4 BRA `(.L_x_32) ;  /* 0x00000034009cc947 */ /* 0x000fec0003800000 */
[----:B------:R-:W-:Y:S01]  /*2f20*/  ULDC.64 UR6, c[0x0][0x5b8] ;  /* 0x00016e0000067ab9 */ /* 0x000fe20000000a00 */
[----:B------:R-:W-:Y:S01]  /*2f30*/  ISETP.GE.AND P0, PT, R34, 0x1, PT ;  /* 0x000000012200780c */ /* 0x000fe20003f06270 */
[----:B------:R-:W-:Y:S01]  /*2f40*/  IMAD R28, R29, UR6, RZ ;  /* 0x000000061d1c7c24 */ /* 0x000fe2000f8e02ff */
[----:B------:R-:W-:Y:S01]  /*2f50*/  ULDC.64 UR10, c[0x0][0x5a8] ;  /* 0x00016a00000a7ab9 */ /* 0x000fe20000000a00 */
[----:B------:R-:W-:Y:S01]  /*2f60*/  IMAD.WIDE.U32 R26, R5, UR6, R26 ;  /* 0x00000006051a7c25 */ /* 0x000fe2000f8e001a */
[----:B------:R-:W-:Y:S01]  /*2f70*/  ISETP.LT.OR P4, PT, R33, 0x1, !P0 ;  /* 0x000000012100780c */ /* 0x000fe20004781670 */
[----:B------:R-:W-:Y:S02]  /*2f80*/  BSSY B1, `(.L_x_33) ;  /* 0x000000c000017945 */ /* 0x000fe40003800000 */
[----:B------:R-:W-:Y:S01]  /*2f90*/  IMAD R5, R5, UR7, R28 ;  /* 0x0000000705057c24 */ /* 0x000fe2000f8e021c */
[----:B------:R-:W-:Y:S02]  /*2fa0*/  ULDC.64 UR6, c[0x0][0x5b0] ;  /* 0x00016c0000067ab9 */ /* 0x000fe40000000a00 */
[----:B------:R-:W-:-:S02]  /*2fb0*/  IMAD R30, R25, UR6, RZ ;  /* 0x00000006191e7c24 */ /* 0x000fc4000f8e02ff */
[----:B------:R-:W-:Y:S02]  /*2fc0*/  IMAD.IADD R27, R27, 0x1, R5 ;  /* 0x000000011b1b7824 */ /* 0x000fe400078e0205 */
[C---:B------:R-:W-:Y:S02]  /*2fd0*/  IMAD R5, R35.reuse, UR7, R30 ;  /* 0x0000000723057c24 */ /* 0x040fe4000f8e021e */
[----:B------:R-:W-:-:S03]  /*2fe0*/  IMAD.WIDE.U32 R28, R35, UR6, R26 ;  /* 0x00000006231c7c25 */ /* 0x000fc6000f8e001a */
[----:B------:R-:W-:-:S04]  /*2ff0*/  IADD3 R28, P1, R28, UR10, RZ ;  /* 0x0000000a1c1c7c10 */ /* 0x000fc8000ff3e0ff */
[--C-:B------:R-:W-:Y:S02]  /*3000*/  IADD3.X R29, R29, UR11, R5.reuse, P1, !PT ;  /* 0x0000000b1d1d7c10 */ /* 0x100fe40008ffe405 */
[----:B------:R-:W-:Y:S01]  /*3010*/  PRMT R5, RZ, 0x7610, R5 ;  /* 0x00007610ff057816 */ /* 0x000fe20000000005 */
[----:B------:R-:W-:Y:S06]  /*3020*/  @P4 BRA `(.L_x_34) ;  /* 0x0000000000044947 */ /* 0x000fec0003800000 */
[----:B------:R0:W5:Y:S02]  /*3030*/  LDG.E.U8 R5, desc[UR16][R28.64] ;  /* 0x000000101c057981 */ /* 0x000164000c1e1100 */
.L_x_34:
[----:B------:R-:W-:Y:S05]  /*3040*/  BSYNC B1 ;  /* 0x0000000000017941 */ /* 0x000fea0003800000 */
.L_x_33:
[----:B-----5:R-:W-:Y:S01]  /*3050*/  LOP3.LUT R5, R5, 0xff, RZ, 0xc0, !PT ;  /* 0x000000ff05057812 */ /* 0x020fe200078ec0ff */
[----:B------:R-:W-:Y:S01]  /*3060*/  BSSY B1, `(.L_x_35) ;  /* 0x000000b000017945 */ /* 0x000fe20003800000 */
[----:B------:R-:W-:Y:S02]  /*3070*/  ISETP.LT.OR P2, PT, R33, 0x2, !P0 ;  /* 0x000000022100780c */ /* 0x000fe40004741670 */
[----:B------:R-:W-:-:S05]  /*3080*/  F2FP.F16.E4M3.UNPACK_B R5, R5 ;  /* 0x00000005ff05723e */ /* 0x000fca00020006ff */
[----:B------:R-:W-:Y:S01]  /*3090*/  HADD2.F32 R30, -RZ, R5.H0_H0 ;  /* 0x20000005ff1e7230 */ /* 0x000fe20000004100 */
[----:B------:R-:W-:-:S04]  /*30a0*/  PRMT R5, RZ, 0x7610, R5 ;  /* 0x00007610ff057816 */ /* 0x000fc80000000005 */
[----:B------:R-:W-:-:S04]  /*30b0*/  FMUL R30, R30, R9 ;  /* 0x000000091e1e7220 */ /* 0x000fc80000400000 */
[----:B--2---:R-:W-:-:S05]  /*30c0*/  FFMA R30, R145, R8, R30 ;  /* 0x00000008911e7223 */ /* 0x004fca000000001e */
[----:B------:R-:W-:-:S05]  /*30d0*/  F2FP.SATFINITE.E4M3.F32.PACK_AB_MERGE_C R31, RZ, R30, RZ ;  /* 0x0000001eff1f723e */ /* 0x000fca00048070ff */
[----:B------:R1:W-:Y:S01]  /*30e0*/  @!P4 STG.E.U8 desc[UR16][R14.64], R31 ;  /* 0x0000001f0e00c986 */ /* 0x0003e2000c101110 */
[----:B------:R-:W-:Y:S05]  /*30f0*/  @P2 BRA `(.L_x_36) ;  /* 0x0000000000042947 */ /* 0x000fea0003800000 */
[----:B------:R2:W5:Y:S02]  /*3100*/  LDG.E.U8 R5, desc[UR16][R28.64+0x1] ;  /* 0x000001101c057981 */ /* 0x000564000c1e1100 */
.L_x_36:
[----:B------:R-:W-:Y:S05]  /*3110*/  BSYNC B1 ;  /* 0x0000000000017941 */ /* 0x000fea0003800000 */
.L_x_35:
[----:B-----5:R-:W-:Y:S01]  /*3120*/  LOP3.LUT R5, R5, 0xff, RZ, 0xc0, !PT ;  /* 0x000000ff05057812 */ /* 0x020fe200078ec0ff */
[----:B------:R-:W-:Y:S01]  /*3130*/  BSSY B1, `(.L_x_37) ;  /* 0x0000013000017945 */ /* 0x000fe20003800000 */
[----:B------:R-:W-:Y:S02]  /*3140*/  IADD3 R37, P1, R35, 0x8, RZ ;  /* 0x0000000823257810 */ /* 0x000fe40007f3e0ff */
[----:B------:R-:W-:-:S03]  /*3150*/  F2FP.F16.E4M3.UNPACK_B R5, R5 ;  /* 0x00000005ff05723e */ /* 0x000fc600020006ff */
[----:B-1----:R-:W-:Y:S01]  /*3160*/  IMAD.X R31, RZ, RZ, R25, P1 ;  /* 0x000000ffff1f7224 */ /* 0x002fe200008e0619 */
[----:B------:R-:W-:Y:S01]  /*3170*/  ISETP.GE.AND P1, PT, R34, 0x9, PT ;  /* 0x000000092200780c */ /* 0x000fe20003f26270 */
[----:B------:R-:W-:Y:S02]  /*3180*/  HADD2.F32 R30, -RZ, R5.H0_H0 ;  /* 0x20000005ff1e7230 */ /* 0x000fe40000004100 */
[----:B------:R-:W-:Y:S01]  /*3190*/  IMAD R36, R31, UR6, RZ ;  /* 0x000000061f247c24 */ /* 0x000fe2000f8e02ff */
[----:B------:R-:W-:Y:S02]  /*31a0*/  ISETP.LT.OR P5, PT, R33, 0x1, !P1 ;  /* 0x000000012100780c */ /* 0x000fe40004fa1670 */
[----:B------:R-:W-:Y:S01]  /*31b0*/  FMUL R5, R30, R9 ;  /* 0x000000091e057220 */ /* 0x000fe20000400000 */
[----:B------:R-:W-:-:S04]  /*31c0*/  IMAD.WIDE.U32 R30, R37, UR6, R26 ;  /* 0x00000006251e7c25 */ /* 0x000fc8000f8e001a */
[----:B------:R-:W-:Y:S01]  /*31d0*/  FFMA R5, R140, R8, R5 ;  /* 0x000000088c057223 */ /* 0x000fe20000000005 */
[----:B------:R-:W-:Y:S01]  /*31e0*/  IMAD R37, R37, UR7, R36 ;  /* 0x0000000725257c24 */ /* 0x000fe2000f8e0224 */
[----:B------:R-:W-:-:S03]  /*31f0*/  IADD3 R30, P4, R30, UR10, RZ ;  /* 0x0000000a1e1e7c10 */ /* 0x000fc6000ff9e0ff */
[----:B------:R-:W-:Y:S02]  /*3200*/  F2FP.SATFINITE.E4M3.F32.PACK_AB_MERGE_C R39, RZ, R5, RZ ;  /* 0x00000005ff27723e */ /* 0x000fe400048070ff */
[----:B------:R-:W-:Y:S02]  /*3210*/  IADD3.X R31, R31, UR11, R37, P4, !PT ;  /* 0x0000000b1f1f7c10 */ /* 0x000fe4000a7fe425 */
[----:B------:R-:W-:Y:S01]  /*3220*/  PRMT R5, RZ, 0x7610, R5 ;  /* 0x00007610ff057816 */ /* 0x000fe20000000005 */
[----:B------:R1:W-:Y:S01]  /*3230*/  @!P2 STG.E.U8 desc[UR16][R14.64+0x1], R39 ;  /* 0x000001270e00a986 */ /* 0x0003e2000c101110 */
[----:B------:R-:W-:Y:S05]  /*3240*/  @P5 BRA `(.L_x_38) ;  /* 0x0000000000045947 */ /* 0x000fea0003800000 */
[----:B------:R3:W5:Y:S02]  /*3250*/  LDG.E.U8 R5, desc[UR16][R30.64] ;  /* 0x000000101e057981 */ /* 0x000764000c1e1100 */
.L_x_38:
[----:B------:R-:W-:Y:S05]  /*3260*/  BSYNC B1 ;  /* 0x0000000000017941 */ /* 0x000fea0003800000 */
.L_x_37:
[----:B-----5:R-:W-:Y:S01]  /*3270*/  LOP3.LUT R5, R5, 0xff, RZ, 0xc0, !PT ;  /* 0x000000ff05057812 */ /* 0x020fe200078ec0ff */
[----:B------:R-:W-:Y:S01]  /*3280*/  BSSY B1, `(.L_x_39) ;  /* 0x000000b000017945 */ /* 0x000fe20003800000 */
[----:B------:R-:W-:Y:S02]  /*3290*/  ISETP.LT.OR P2, PT, R33, 0x2, !P1 ;  /* 0x000000022100780c */ /* 0x000fe40004f41670 */
[----:B------:R-:W-:-:S05]  /*32a0*/  F2FP.F16.E4M3.UNPACK_B R5, R5 ;  /* 0x00000005ff05723e */ /* 0x000fca00020006ff */
[----:B------:R-:W-:Y:S01]  /*32b0*/  HADD2.F32 R36, -RZ, R5.H0_H0 ;  /* 0x20000005ff247230 */ /* 0x000fe20000004100 */
[----:B------:R-:W-:-:S04]  /*32c0*/  PRMT R5, RZ, 0x7610, R5 ;  /* 0x00007610ff057816 */ /* 0x000fc80000000005 */
[----:B------:R-:W-:-:S04]  /*32d0*/  FMUL R36, R36, R9 ;  /* 0x0000000924247220 */ /* 0x000fc80000400000 */
[----:B------:R-:W-:-:S05]  /*32e0*/  FFMA R36, R143, R8, R36 ;  /* 0x000000088f247223 */ /* 0x000fca0000000024 */
[----:B------:R-:W-:-:S05]  /*32f0*/  F2FP.SATFINITE.E4M3.F32.PACK_AB_MERGE_C R37, RZ, R36, RZ ;  /* 0x00000024ff25723e */ /* 0x000fca00048070ff */
[----:B------:R4:W-:Y:S01]  /*3300*/  @!P5 STG.E.U8 desc[UR16][R12.64], R37 ;  /* 0x000000250c00d986 */ /* 0x0009e2000c101110 */
[----:B------:R-:W-:Y:S05]  /*3310*/  @P2 BRA `(.L_x_40) ;  /* 0x0000000000042947 */ /* 0x000fea0003800000 */
[----:B------:R0:W5:Y:S02]  /*3320*/  LDG.E.U8 R5, desc[UR16][R30.64+0x1] ;  /* 0x000001101e057981 */ /* 0x000164000c1e1100 */
.L_x_40:
[----:B------:R-:W-:Y:S05]  /*3330*/  BSYNC B1 ;  /* 0x0000000000017941 */ /* 0x000fea0003800000 */
.L_x_39:
[----:B-----5:R-:W-:Y:S01]  /*3340*/  LOP3.LUT R5, R5, 0xff, RZ, 0xc0, !PT ;  /* 0x000000ff05057812 */ /* 0x020fe200078ec0ff */
[----:B------:R-:W-:Y:S01]  /*3350*/  BSSY B1, `(.L_x_41) ;  /* 0x000000b000017945 */ /* 0x000fe20003800000 */
[----:B------:R-:W-:Y:S02]  /*3360*/  ISETP.LT.OR P4, PT, R33, 0x9, !P0 ;  /* 0x000000092100780c */ /* 0x000fe40004781670 */
[----:B------:R-:W-:-:S05]  /*3370*/  F2FP.F16.E4M3.UNPACK_B R5, R5 ;  /* 0x00000005ff05723e */ /* 0x000fca00020006ff */
[----:B------:R-:W-:-:S05]  /*3380*/  HADD2.F32 R36, -RZ, R5.H0_H0 ;  /* 0x20000005ff247230 */ /* 0x000fca0000004100 */
[----:B------:R-:W-:-:S04]  /*3390*/  FMUL R5, R36, R9 ;  /* 0x0000000924057220 */ /* 0x000fc80000400000 */
[----:B------:R-:W-:-:S05]  /*33a0*/  FFMA R5, R138, R8, R5 ;  /* 0x000000088a057223 */ /* 0x000fca0000000005 */
[----:B----4-:R-:W-:Y:S02]  /*33b0*/  F2FP.SATFINITE.E4M3.F32.PACK_AB_MERGE_C R37, RZ, R5, RZ ;  /* 0x00000005ff25723e */ /* 0x010fe400048070ff */
[----:B------:R-:W-:-:S03]  /*33c0*/  PRMT R5, RZ, 0x7610, R5 ;  /* 0x00007610ff057816 */ /* 0x000fc60000000005 */
[----:B------:R4:W-:Y:S01]  /*33d0*/  @!P2 STG.E.U8 desc[UR16][R12.64+0x1], R37 ;  /* 0x000001250c00a986 */ /* 0x0009e2000c101110 */
[----:B------:R-:W-:Y:S05]  /*33e0*/  @P4 BRA `(.L_x_42) ;  /* 0x0000000000044947 */ /* 0x000fea0003800000 */
[----:B------:R0:W5:Y:S02]  /*33f0*/  LDG.E.U8 R5, desc[UR16][R28.64+0x8] ;  /* 0x000008101c057981 */ /* 0x000164000c1e1100 */
.L_x_42:
[----:B------:R-:W-:Y:S05]  /*3400*/  BSYNC B1 ;  /* 0x0000000000017941 */ /* 0x000fea0003800000 */
.L_x_41:
        /* <DEDUP_REMOVED lines=8> */
[----:B----4-:R-:W-:-:S05]  /*3490*/  F2FP.SATFINITE.E4M3.F32.PACK_AB_MERGE_C R37, RZ, R36, RZ ;  /* 0x00000024ff25723e */ /* 0x010fca00048070ff */
[----:B------:R4:W-:Y:S01]  /*34a0*/  @!P4 STG.E.U8 desc[UR16][R14.64+0x8], R37 ;  /* 0x000008250e00c986 */ /* 0x0009e2000c101110 */
[----:B------:R-:W-:Y:S05]  /*34b0*/  @P2 BRA `(.L_x_44) ;  /* 0x0000000000042947 */ /* 0x000fea0003800000 */
[----:B------:R0:W5:Y:S02]  /*34c0*/  LDG.E.U8 R5, desc[UR16][R28.64+0x9] ;  /* 0x000009101c057981 */ /* 0x000164000c1e1100 */
.L_x_44:
[----:B------:R-:W-:Y:S05]  /*34d0*/  BSYNC B1 ;  /* 0x0000000000017941 */ /* 0x000fea0003800000 */
.L_x_43:
        /* <DEDUP_REMOVED lines=12> */
.L_x_46:
[----:B------:R-:W-:Y:S05]  /*35a0*/  BSYNC B1 ;  /* 0x0000000000017941 */ /* 0x000fea0003800000 */
.L_x_45:
        /* <DEDUP_REMOVED lines=12> */
.L_x_48:
[----:B------:R-:W-:Y:S05]  /*3670*/  BSYNC B1 ;  /* 0x0000000000017941 */ /* 0x000fea0003800000 */
.L_x_47:
        /* <DEDUP_REMOVED lines=12> */
.L_x_50:
[----:B------:R-:W-:Y:S05]  /*3740*/  BSYNC B1 ;  /* 0x0000000000017941 */ /* 0x000fea0003800000 */
.L_x_49:
        /* <DEDUP_REMOVED lines=12> */
.L_x_52:
[----:B------:R-:W-:Y:S05]  /*3810*/  BSYNC B1 ;  /* 0x0000000000017941 */ /* 0x000fea0003800000 */
.L_x_51:
        /* <DEDUP_REMOVED lines=12> */
.L_x_54:
[----:B------:R-:W-:Y:S05]  /*38e0*/  BSYNC B1 ;  /* 0x0000000000017941 */ /* 0x000fea0003800000 */
.L_x_53:
        /* <DEDUP_REMOVED lines=12> */
.L_x_56:
[----:B------:R-:W-:Y:S05]  /*39b0*/  BSYNC B1 ;  /* 0x0000000000017941 */ /* 0x000fea0003800000 */
.L_x_55:
        /* <DEDUP_REMOVED lines=12> */
.L_x_58:
[----:B------:R-:W-:Y:S05]  /*3a80*/  BSYNC B1 ;  /* 0x0000000000017941 */ /* 0x000fea0003800000 */
.L_x_57:
        /* <DEDUP_REMOVED lines=12> */
.L_x_60:
[----:B------:R-:W-:Y:S05]  /*3b50*/  BSYNC B1 ;  /* 0x0000000000017941 */ /* 0x000fea0003800000 */
.L_x_59:
        /* <DEDUP_REMOVED lines=12> */
.L_x_62:
[----:B------:R-:W-:Y:S05]  /*3c20*/  BSYNC B1 ;  /* 0x0000000000017941 */ /* 0x000fea0003800000 */
.L_x_61:
        /* <DEDUP_REMOVED lines=12> */
.L_x_64:
[----:B------:R-:W-:Y:S05]  /*3cf0*/  BSYNC B1 ;  /* 0x0000000000017941 */ /* 0x000fea0003800000 */
.L_x_63:
        /* <DEDUP_REMOVED lines=12> */
.L_x_66:
[----:B------:R-:W-:Y:S05]  /*3dc0*/  BSYNC B1 ;  /* 0x0000000000017941 */ /* 0x000fea0003800000 */
.L_x_65:
        /* <DEDUP_REMOVED lines=12> */
.L_x_68:
[----:B------:R-:W-:Y:S05]  /*3e90*/  BSYNC B1 ;  /* 0x0000000000017941 */ /* 0x000fea0003800000 */
.L_x_67:
        /* <DEDUP_REMOVED lines=12> */
.L_x_70:
[----:B------:R-:W-:Y:S05]  /*3f60*/  BSYNC B1 ;  /* 0x0000000000017941 */ /* 0x000fea0003800000 */
.L_x_69:
        /* <DEDUP_REMOVED lines=12> */
.L_x_72:
[----:B------:R-:W-:Y:S05]  /*4030*/  BSYNC B1 ;  /* 0x0000000000017941 */ /* 0x000fea0003800000 */
.L_x_71:
        /* <DEDUP_REMOVED lines=12> */
.L_x_74:
[----:B------:R-:W-:Y:S05]  /*4100*/  BSYNC B1 ;  /* 0x0000000000017941 */ /* 0x000fea0003800000 */
.L_x_73:
        /* <DEDUP_REMOVED lines=12> */
.L_x_76:
[----:B------:R-:W-:Y:S05]  /*41d0*/  BSYNC B1 ;  /* 0x0000000000017941 */ /* 0x000fea0003800000 */
.L_x_75:
        /* <DEDUP_REMOVED lines=12> */
.L_x_78:
[----:B------:R-:W-:Y:S05]  /*42a0*/  BSYNC B1 ;  /* 0x0000000000017941 */ /* 0x000fea0003800000 */
.L_x_77:
        /* <DEDUP_REMOVED lines=12> */
.L_x_80:
[----:B------:R-:W-:Y:S05]  /*4370*/  BSYNC B1 ;  /* 0x0000000000017941 */ /* 0x000fea0003800000 */
.L_x_79:
        /* <DEDUP_REMOVED lines=12> */
.L_x_82:
[----:B------:R-:W-:Y:S05]  /*4440*/  BSYNC B1 ;  /* 0x0000000000017941 */ /* 0x000fea0003800000 */
.L_x_81:
        /* <DEDUP_REMOVED lines=12> */
.L_x_84:
[----:B------:R-:W-:Y:S05]  /*4510*/  BSYNC B1 ;  /* 0x0000000000017941 */ /* 0x000fea0003800000 */
.L_x_83:
        /* <DEDUP_REMOVED lines=12> */
.L_x_86:
[----:B------:R-:W-:Y:S05]  /*45e0*/  BSYNC B1 ;  /* 0x0000000000017941 */ /* 0x000fea0003800000 */
.L_x_85:
        /* <DEDUP_REMOVED lines=12> */
.L_x_88:
[----:B------:R-:W-:Y:S05]  /*46b0*/  BSYNC B1 ;  /* 0x0000000000017941 */ /* 0x000fea0003800000 */
.L_x_87:
        /* <DEDUP_REMOVED lines=12> */
.L_x_90:
[----:B------:R-:W-:Y:S05]  /*4780*/  BSYNC B1 ;  /* 0x0000000000017941 */ /* 0x000fea0003800000 */
.L_x_89:
        /* <DEDUP_REMOVED lines=12> */
.L_x_92:
[----:B------:R-:W-:Y:S05]  /*4850*/  BSYNC B1 ;  /* 0x0000000000017941 */ /* 0x000fea0003800000 */
.L_x_91:
[----:B-----5:R-:W-:Y:S01]  /*4860*/  LOP3.LUT R5, R5, 0xff, RZ, 0xc0, !PT ;  /* 0x000000ff05057812 */ /* 0x020fe200078ec0ff */
[----:B------:R-:W-:Y:S01]  /*4870*/  BSSY B1, `(.L_x_93) ;  /* 0x000000b000017945 */ /* 0x000fe20003800000 */
[----:B------:R-:W-:Y:S02]  /*4880*/  ISETP.LT.OR P2, PT, R33, 0x39, !P1 ;  /* 0x000000392100780c */ /* 0x000fe40004f41670 */
[----:B------:R-:W-:-:S05]  /*4890*/  F2FP.F16.E4M3.UNPACK_B R5, R5 ;  /* 0x00000005ff05723e */ /* 0x000fca00020006ff */
[----:B0-2---:R-:W-:-:S05]  /*48a0*/  HADD2.F32 R28, -RZ, R5.H0_H0 ;  /* 0x20000005ff1c7230 */ /* 0x005fca0000004100 */
[----:B------:R-:W-:-:S04]  /*48b0*/  FMUL R5, R28, R9 ;  /* 0x000000091c057220 */ /* 0x000fc80000400000 */
[----:B------:R-:W-:-:S05]  /*48c0*/  FFMA R5, R112, R8, R5 ;  /* 0x0000000870057223 */ /* 0x000fca0000000005 */
[----:B------:R-:W-:Y:S02]  /*48d0*/  F2FP.SATFINITE.E4M3.F32.PACK_AB_MERGE_C R29, RZ, R5, RZ ;  /* 0x00000005ff1d723e */ /* 0x000fe400048070ff */
[----:B------:R-:W-:-:S03]  /*48e0*/  PRMT R5, RZ, 0x7610, R5 ;  /* 0x00007610ff057816 */ /* 0x000fc60000000005 */
[----:B------:R0:W-:Y:S01]  /*48f0*/  @!P0 STG.E.U8 desc[UR16][R14.64+0x39], R29 ;  /* 0x0000391d0e008986 */ /* 0x0001e2000c101110 */
[----:B------:R-:W-:Y:S05]  /*4900*/  @P2 BRA `(.L_x_94) ;  /* 0x0000000000042947 */ /* 0x000fea0003800000 */
[----:B------:R2:W5:Y:S02]  /*4910*/  LDG.E.U8 R5, desc[UR16][R30.64+0x38] ;  /* 0x000038101e057981 */ /* 0x000564000c1e1100 */
.L_x_94:
[----:B------:R-:W-:Y:S05]  /*4920*/  BSYNC B1 ;  /* 0x0000000000017941 */ /* 0x000fea0003800000 */
.L_x_93:
[----:B-----5:R-:W-:Y:S01]  /*4930*/  LOP3.LUT R5, R5, 0xff, RZ, 0xc0, !PT ;  /* 0x000000ff05057812 */ /* 0x020fe200078ec0ff */
[----:B------:R-:W-:Y:S01]  /*4940*/  BSSY B1, `(.L_x_95) ;  /* 0x000000b000017945 */ /* 0x000fe20003800000 */
[----:B------:R-:W-:Y:S02]  /*4950*/  ISETP.LT.OR P1, PT, R33, 0x3a, !P1 ;  /* 0x0000003a2100780c */ /* 0x000fe40004f21670 */
[----:B------:R-:W-:-:S05]  /*4960*/  F2FP.F16.E4M3.UNPACK_B R5, R5 ;  /* 0x00000005ff05723e */ /* 0x000fca00020006ff */
[----:B01--4-:R-:W-:Y:S01]  /*4970*/  HADD2.F32 R14, -RZ, R5.H0_H0 ;  /* 0x20000005ff0e7230 */ /* 0x013fe20000004100 */
[----:B------:R-:W-:-:S04]  /*4980*/  PRMT R5, RZ, 0x7610, R5 ;  /* 0x00007610ff057816 */ /* 0x000fc80000000005 */
[----:B------:R-:W-:-:S04]  /*4990*/  FMUL R14, R14, R9 ;  /* 0x000000090e0e7220 */ /* 0x000fc80000400000 */
[----:B------:R-:W-:-:S05]  /*49a0*/  FFMA R14, R115, R8, R14 ;  /* 0x00000008730e7223 */ /* 0x000fca000000000e */
[----:B------:R-:W-:-:S05]  /*49b0*/  F2FP.SATFINITE.E4M3.F32.PACK_AB_MERGE_C R15, RZ, R14, RZ ;  /* 0x0000000eff0f723e */ /* 0x000fca00048070ff */
[----:B------:R0:W-:Y:S01]  /*49c0*/  @!P2 STG.E.U8 desc[UR16][R12.64+0x38], R15 ;  /* 0x0000380f0c00a986 */ /* 0x0001e2000c101110 */
[----:B------:R-:W-:Y:S05]  /*49d0*/  @P1 BRA `(.L_x_96) ;  /* 0x0000000000041947 */ /* 0x000fea0003800000 */
[----:B------:R1:W5:Y:S02]  /*49e0*/  LDG.E.U8 R5, desc[UR16][R30.64+0x39] ;  /* 0x000039101e057981 */ /* 0x000364000c1e1100 */
.L_x_96:
[----:B------:R-:W-:Y:S05]  /*49f0*/  BSYNC B1 ;  /* 0x0000000000017941 */ /* 0x000fea0003800000 */
.L_x_95:
[----:B-----5:R-:W-:Y:S01]  /*4a00*/  LOP3.LUT R5, R5, 0xff, RZ, 0xc0, !PT ;  /* 0x000000ff05057812 */ /* 0x020fe200078ec0ff */
[----:B------:R-:W-:Y:S01]  /*4a10*/  BSSY B1, `(.L_x_97) ;  /* 0x0000013000017945 */ /* 0x000fe20003800000 */
[----:B------:R-:W-:Y:S02]  /*4a20*/  IADD3 R29, P0, R35, 0x80, RZ ;  /* 0x00000080231d7810 */ /* 0x000fe40007f1e0ff */
[----:B------:R-:W-:-:S03]  /*4a30*/  F2FP.F16.E4M3.UNPACK_B R5, R5 ;  /* 0x00000005ff05723e */ /* 0x000fc600020006ff */
[----:B0-----:R-:W-:Y:S01]  /*4a40*/  IMAD.X R15, RZ, RZ, R25, P0 ;  /* 0x000000ffff0f7224 */ /* 0x001fe200000e0619 */
        /* <DEDUP_REMOVED lines=9> */
[----:B-123--:R-:W-:Y:S02]  /*4ae0*/  F2FP.SATFINITE.E4M3.F32.PACK_AB_MERGE_C R31, RZ, R5, RZ ;  /* 0x00000005ff1f723e */ /* 0x00efe400048070ff */
[----:B------:R-:W-:Y:S02]  /*4af0*/  IADD3.X R15, R15, UR11, R29, P2, !PT ;  /* 0x0000000b0f0f7c10 */ /* 0x000fe400097fe41d */
[----:B------:R-:W-:Y:S01]  /*4b00*/  PRMT R5, RZ, 0x7610, R5 ;  /* 0x00007610ff057816 */ /* 0x000fe20000000005 */
[----:B------:R0:W-:Y:S01]  /*4b10*/  @!P1 STG.E.U8 desc[UR16][R12.64+0x39], R31 ;  /* 0x0000391f0c009986 */ /* 0x0001e2000c101110 */
[----:B------:R-:W-:Y:S05]  /*4b20*/  @P4 BRA `(.L_x_98) ;  /* 0x0000000000044947 */ /* 0x000fea0003800000 */
[----:B------:R1:W5:Y:S02]  /*4b30*/  LDG.E.U8 R5, desc[UR16][R14.64] ;  /* 0x000000100e057981 */ /* 0x000364000c1e1100 */
.L_x_98:
[----:B------:R-:W-:Y:S05]  /*4b40*/  BSYNC B1 ;  /* 0x0000000000017941 */ /* 0x000fea0003800000 */
.L_x_97:
[----:B-----5:R-:W-:Y:S01]  /*4b50*/  LOP3.LUT R5, R5, 0xff, RZ, 0xc0, !PT ;  /* 0x000000ff05057812 */ /* 0x020fe200078ec0ff */
[----:B------:R-:W-:Y:S01]  /*4b60*/  BSSY B1, `(.L_x_99) ;  /* 0x000000b000017945 */ /* 0x000fe20003800000 */
[----:B------:R-:W-:Y:S02]  /*4b70*/  ISETP.LT.OR P2, PT, R33, 0x2, !P0 ;  /* 0x000000022100780c */ /* 0x000fe40004741670 */
[----:B------:R-:W-:-:S05]  /*4b80*/  F2FP.F16.E4M3.UNPACK_B R5, R5 ;  /* 0x00000005ff05723e */ /* 0x000fca00020006ff */
[----:B0-----:R-:W-:Y:S01]  /*4b90*/  HADD2.F32 R12, -RZ, R5.H0_H0 ;  /* 0x20000005ff0c7230 */ /* 0x001fe20000004100 */
[----:B------:R-:W-:-:S04]  /*4ba0*/  PRMT R5, RZ, 0x7610, R5 ;  /* 0x00007610ff057816 */ /* 0x000fc80000000005 */
[----:B------:R-:W-:-:S04]  /*4bb0*/  FMUL R12, R12, R9 ;  /* 0x000000090c0c7220 */ /* 0x000fc80000400000 */
[----:B------:R-:W-:-:S05]  /*4bc0*/  FFMA R12, R113, R8, R12 ;  /* 0x00000008710c7223 */ /* 0x000fca000000000c */
[----:B------:R-:W-:-:S05]  /*4bd0*/  F2FP.SATFINITE.E4M3.F32.PACK_AB_MERGE_C R13, RZ, R12, RZ ;  /* 0x0000000cff0d723e */ /* 0x000fca00048070ff */
[----:B------:R0:W-:Y:S01]  /*4be0*/  @!P4 STG.E.U8 desc[UR16][R10.64], R13 ;  /* 0x0000000d0a00c986 */ /* 0x0001e2000c101110 */
[----:B------:R-:W-:Y:S05]  /*4bf0*/  @P2 BRA `(.L_x_100) ;  /* 0x0000000000042947 */ /* 0x000fea0003800000 */
[----:B------:R2:W5:Y:S02]  /*4c00*/  LDG.E.U8 R5, desc[UR16][R14.64+0x1] ;  /* 0x000001100e057981 */ /* 0x000564000c1e1100 */
.L_x_100:
[----:B------:R-:W-:Y:S05]  /*4c10*/  BSYNC B1 ;  /* 0x0000000000017941 */ /* 0x000fea0003800000 */
.L_x_99:
[----:B-----5:R-:W-:Y:S01]  /*4c20*/  LOP3.LUT R5, R5, 0xff, RZ, 0xc0, !PT ;  /* 0x000000ff05057812 */ /* 0x020fe200078ec0ff */
[----:B------:R-:W-:Y:S01]  /*4c30*/  BSSY B1, `(.L_x_101) ;  /* 0x0000013000017945 */ /* 0x000fe20003800000 */
[----:B------:R-:W-:Y:S02]  /*4c40*/  IADD3 R35, P1, R35, 0x88, RZ ;  /* 0x0000008823237810 */ /* 0x000fe40007f3e0ff */
[----:B------:R-:W-:-:S03]  /*4c50*/  F2FP.F16.E4M3.UNPACK_B R5, R5 ;  /* 0x00000005ff05723e */ /* 0x000fc600020006ff */
[----:B------:R-:W-:Y:S01]  /*4c60*/  IMAD.X R24, RZ, RZ, R25, P1 ;  /* 0x000000ffff187224 */ /* 0x000fe200008e0619 */
[----:B------:R-:W-:Y:S01]  /*4c70*/  ISETP.GE.AND P1, PT, R34, 0x89, PT ;  /* 0x000000892200780c */ /* 0x000fe20003f26270 */
[----:B------:R-:W-:Y:S02]  /*4c80*/  HADD2.F32 R12, -RZ, R5.H0_H0 ;  /* 0x20000005ff0c7230 */ /* 0x000fe40000004100 */
[----:B------:R-:W-:Y:S01]  /*4c90*/  IMAD R24, R24, UR6, RZ ;  /* 0x0000000618187c24 */ /* 0x000fe2000f8e02ff */
[----:B------:R-:W-:Y:S01]  /*4ca0*/  ISETP.LT.OR P5, PT, R33, 0x1, !P1 ;  /* 0x000000012100780c */ /* 0x000fe20004fa1670 */
[----:B------:R-:W-:-:S04]  /*4cb0*/  IMAD.WIDE.U32 R26, R35, UR6, R26 ;  /* 0x00000006231a7c25 */ /* 0x000fc8000f8e001a */
[----:B------:R-:W-:Y:S01]  /*4cc0*/  FMUL R5, R12, R9 ;  /* 0x000000090c057220 */ /* 0x000fe20000400000 */
[----:B------:R-:W-:-:S03]  /*4cd0*/  IMAD R35, R35, UR7, R24 ;  /* 0x0000000723237c24 */ /* 0x000fc6000f8e0218 */
[----:B------:R-:W-:Y:S01]  /*4ce0*/  FFMA R5, R108, R8, R5 ;  /* 0x000000086c057223 */ /* 0x000fe20000000005 */
[----:B------:R-:W-:-:S04]  /*4cf0*/  IADD3 R12, P4, R26, UR10, RZ ;  /* 0x0000000a1a0c7c10 */ /* 0x000fc8000ff9e0ff */
[----:B------:R-:W-:Y:S02]  /*4d00*/  F2FP.SATFINITE.E4M3.F32.PACK_AB_MERGE_C R25, RZ, R5, RZ ;  /* 0x00000005ff19723e */ /* 0x000fe400048070ff */
[----:B0-----:R-:W-:Y:S02]  /*4d10*/  IADD3.X R13, R27, UR11, R35, P4, !PT ;  /* 0x0000000b1b0d7c10 */ /* 0x001fe4000a7fe423 */
[----:B------:R-:W-:Y:S01]  /*4d20*/  PRMT R5, RZ, 0x7610, R5 ;  /* 0x00007610ff057816 */ /* 0x000fe20000000005 */
[----:B------:R0:W-:Y:S01]  /*4d30*/  @!P2 STG.E.U8 desc[UR16][R10.64+0x1], R25 ;  /* 0x000001190a00a986 */ /* 0x0001e2000c101110 */
[----:B------:R-:W-:Y:S05]  /*4d40*/  @P5 BRA `(.L_x_102) ;  /* 0x0000000000045947 */ /* 0x000fea0003800000 */
[----:B------:R3:W5:Y:S02]  /*4d50*/  LDG.E.U8 R5, desc[UR16][R12.64] ;  /* 0x000000100c057981 */ /* 0x000764000c1e1100 */
.L_x_102:
[----:B------:R-:W-:Y:S05]  /*4d60*/  BSYNC B1 ;  /* 0x0000000000017941 */ /* 0x000fea0003800000 */
.L_x_101:
        /* <DEDUP_REMOVED lines=8> */
[----:B0-----:R-:W-:-:S05]  /*4df0*/  F2FP.SATFINITE.E4M3.F32.PACK_AB_MERGE_C R25, RZ, R24, RZ ;  /* 0x00000018ff19723e */ /* 0x001fca00048070ff */
[----:B------:R0:W-:Y:S01]  /*4e00*/  @!P5 STG.E.U8 desc[UR16][R6.64], R25 ;  /* 0x000000190600d986 */ /* 0x0001e2000c101110 */
[----:B------:R-:W-:Y:S05]  /*4e10*/  @P2 BRA `(.L_x_104) ;  /* 0x0000000000042947 */ /* 0x000fea0003800000 */
[----:B------:R4:W5:Y:S02]  /*4e20*/  LDG.E.U8 R5, desc[UR16][R12.64+0x1] ;  /* 0x000001100c057981 */ /* 0x000964000c1e1100 */
.L_x_104:
[----:B------:R-:W-:Y:S05]  /*4e30*/  BSYNC B1 ;  /* 0x0000000000017941 */ /* 0x000fea0003800000 */
.L_x_103:
[----:B-----5:R-:W-:Y:S01]  /*4e40*/  LOP3.LUT R5, R5, 0xff, RZ, 0xc0, !PT ;  /* 0x000000ff05057812 */ /* 0x020fe200078ec0ff */
[----:B------:R-:W-:Y:S01]  /*4e50*/  BSSY B1, `(.L_x_105) ;  /* 0x000000b000017945 */ /* 0x000fe20003800000 */
[----:B------:R-:W-:Y:S02]  /*4e60*/  ISETP.LT.OR P4, PT, R33, 0x9, !P0 ;  /* 0x000000092100780c */ /* 0x000fe40004781670 */
[----:B------:R-:W-:-:S05]  /*4e70*/  F2FP.F16.E4M3.UNPACK_B R5, R5 ;  /* 0x00000005ff05723e */ /* 0x000fca00020006ff */
[----:B------:R-:W-:-:S05]  /*4e80*/  HADD2.F32 R24, -RZ, R5.H0_H0 ;  /* 0x20000005ff187230 */ /* 0x000fca0000004100 */
[----:B------:R-:W-:-:S04]  /*4e90*/  FMUL R5, R24, R9 ;  /* 0x0000000918057220 */ /* 0x000fc80000400000 */
[----:B------:R-:W-:-:S05]  /*4ea0*/  FFMA R5, R106, R8, R5 ;  /* 0x000000086a057223 */ /* 0x000fca0000000005 */
[----:B0-----:R-:W-:Y:S02]  /*4eb0*/  F2FP.SATFINITE.E4M3.F32.PACK_AB_MERGE_C R25, RZ, R5, RZ ;  /* 0x00000005ff19723e */ /* 0x001fe400048070ff */
[----:B------:R-:W-:-:S03]  /*4ec0*/  PRMT R5, RZ, 0x7610, R5 ;  /* 0x00007610ff057816 */ /* 0x000fc60000000005 */
[----:B------:R0:W-:Y:S01]  /*4ed0*/  @!P2 STG.E.U8 desc[UR16][R6.64+0x1], R25 ;  /* 0x000001190600a986 */ /* 0x0001e2000c101110 */
[----:B------:R-:W-:Y:S05]  /*4ee0*/  @P4 BRA `(.L_x_106) ;  /* 0x0000000000044947 */ /* 0x000fea0003800000 */
[----:B------:R0:W5:Y:S02]  /*4ef0*/  LDG.E.U8 R5, desc[UR16][R14.64+0x8] ;  /* 0x000008100e057981 */ /* 0x000164000c1e1100 */
.L_x_106:
[----:B------:R-:W-:Y:S05]  /*4f00*/  BSYNC B1 ;  /* 0x0000000000017941 */ /* 0x000fea0003800000 */
.L_x_105:
        /* <DEDUP_REMOVED lines=12> */
.L_x_108:
[----:B------:R-:W-:Y:S05]  /*4fd0*/  BSYNC B1 ;  /* 0x0000000000017941 */ /* 0x000fea0003800000 */
.L_x_107:
        /* <DEDUP_REMOVED lines=12> */
.L_x_110:
[----:B------:R-:W-:Y:S05]  /*50a0*/  BSYNC B1 ;  /* 0x0000000000017941 */ /* 0x000fea0003800000 */
.L_x_109:
        /* <DEDUP_REMOVED lines=12> */
.L_x_112:
[----:B------:R-:W-:Y:S05]  /*5170*/  BSYNC B1 ;  /* 0x0000000000017941 */ /* 0x000fea0003800000 */
.L_x_111:
        /* <DEDUP_REMOVED lines=12> */
.L_x_114:
[----:B------:R-:W-:Y:S05]  /*5240*/  BSYNC B1 ;  /* 0x0000000000017941 */ /* 0x000fea0003800000 */
.L_x_113:
        /* <DEDUP_REMOVED lines=12> */
.L_x_116:
[----:B------:R-:W-:Y:S05]  /*5310*/  BSYNC B1 ;  /* 0x0000000000017941 */ /* 0x000fea0003800000 */
.L_x_115:
        /* <DEDUP_REMOVED lines=12> */
.L_x_118:
[----:B------:R-:W-:Y:S05]  /*53e0*/  BSYNC B1 ;  /* 0x0000000000017941 */ /* 0x000fea0003800000 */
.L_x_117:
        /* <DEDUP_REMOVED lines=12> */
.L_x_120:
[----:B------:R-:W-:Y:S05]  /*54b0*/  BSYNC B1 ;  /* 0x0000000000017941 */ /* 0x000fea0003800000 */
.L_x_119:
        /* <DEDUP_REMOVED lines=12> */
.L_x_122:
[----:B------:R-:W-:Y:S05]  /*5580*/  BSYNC B1 ;  /* 0x0000000000017941 */ /* 0x000fea0003800000 */
.L_x_121:
        /* <DEDUP_REMOVED lines=12> */
.L_x_124:
[----:B------:R-:W-:Y:S05]  /*5650*/  BSYNC B1 ;  /* 0x0000000000017941 */ /* 0x000fea0003800000 */
.L_x_123:
        /* <DEDUP_REMOVED lines=12> */
.L_x_126:
[----:B------:R-:W-:Y:S05]  /*5720*/  BSYNC B1 ;  /* 0x0000000000017941 */ /* 0x000fea0003800000 */
.L_x_125:
        /* <DEDUP_REMOVED lines=12> */
.L_x_128:
[----:B------:R-:W-:Y:S05]  /*57f0*/  BSYNC B1 ;  /* 0x0000000000017941 */ /* 0x000fea0003800000 */
.L_x_127:
        /* <DEDUP_REMOVED lines=12> */
.L_x_130:
[----:B------:R-:W-:Y:S05]  /*58c0*/  BSYNC B1 ;  /* 0x0000000000017941 */ /* 0x000fea0003800000 */
.L_x_129:
        /* <DEDUP_REMOVED lines=12> */
.L_x_132:
[----:B------:R-:W-:Y:S05]  /*5990*/  BSYNC B1 ;  /* 0x0000000000017941 */ /* 0x000fea0003800000 */
.L_x_131:
        /* <DEDUP_REMOVED lines=12> */
.L_x_134:
[----:B------:R-:W-:Y:S05]  /*5a60*/  BSYNC B1 ;  /* 0x0000000000017941 */ /* 0x000fea0003800000 */
.L_x_133:
        /* <DEDUP_REMOVED lines=12> */
.L_x_136:
[----:B------:R-:W-:Y:S05]  /*5b30*/  BSYNC B1 ;  /* 0x0000000000017941 */ /* 0x000fea0003800000 */
.L_x_135:
        /* <DEDUP_REMOVED lines=12> */
.L_x_138:
[----:B------:R-:W-:Y:S05]  /*5c00*/  BSYNC B1 ;  /* 0x0000000000017941 */ /* 0x000fea0003800000 */
.L_x_137:
        /* <DEDUP_REMOVED lines=12> */
.L_x_140:
[----:B------:R-:W-:Y:S05]  /*5cd0*/  BSYNC B1 ;  /* 0x0000000000017941 */ /* 0x000fea0003800000 */
.L_x_139:
        /* <DEDUP_REMOVED lines=12> */
.L_x_142:
[----:B------:R-:W-:Y:S05]  /*5da0*/  BSYNC B1 ;  /* 0x0000000000017941 */ /* 0x000fea0003800000 */
.L_x_141:
        /* <DEDUP_REMOVED lines=12> */
.L_x_144:
[----:B------:R-:W-:Y:S05]  /*5e70*/  BSYNC B1 ;  /* 0x0000000000017941 */ /* 0x000fea0003800000 */
.L_x_143:
        /* <DEDUP_REMOVED lines=12> */
.L_x_146:
[----:B------:R-:W-:Y:S05]  /*5f40*/  BSYNC B1 ;  /* 0x0000000000017941 */ /* 0x000fea0003800000 */
.L_x_145:
        /* <DEDUP_REMOVED lines=12> */
.L_x_148:
[----:B------:R-:W-:Y:S05]  /*6010*/  BSYNC B1 ;  /* 0x0000000000017941 */ /* 0x000fea0003800000 */
.L_x_147:
        /* <DEDUP_REMOVED lines=12> */
.L_x_150:
[----:B------:R-:W-:Y:S05]  /*60e0*/  BSYNC B1 ;  /* 0x0000000000017941 */ /* 0x000fea0003800000 */
.L_x_149:
        /* <DEDUP_REMOVED lines=12> */
.L_x_152:
[----:B------:R-:W-:Y:S05]  /*61b0*/  BSYNC B1 ;  /* 0x0000000000017941 */ /* 0x000fea0003800000 */
.L_x_151:
        /* <DEDUP_REMOVED lines=12> */
.L_x_154:
[----:B------:R-:W-:Y:S05]  /*6280*/  BSYNC B1 ;  /* 0x0000000000017941 */ /* 0x000fea0003800000 */
.L_x_153:
        /* <DEDUP_REMOVED lines=12> */
.L_x_156:
[----:B------:R-:W-:Y:S05]  /*6350*/  BSYNC B1 ;  /* 0x0000000000017941 */ /* 0x000fea0003800000 */
.L_x_155:
[----:B-----5:R-:W-:Y:S01]  /*6360*/  LOP3.LUT R5, R5, 0xff, RZ, 0xc0, !PT ;  /* 0x000000ff05057812 */ /* 0x020fe200078ec0ff */
[----:B------:R-:W-:Y:S01]  /*6370*/  BSSY B1, `(.L_x_157) ;  /* 0x000000b000017945 */ /* 0x000fe20003800000 */
[----:B------:R-:W-:Y:S02]  /*6380*/  ISETP.LT.OR P2, PT, R33, 0x39, !P1 ;  /* 0x000000392100780c */ /* 0x000fe40004f41670 */
[----:B------:R-:W-:-:S05]  /*6390*/  F2FP.F16.E4M3.UNPACK_B R5, R5 ;  /* 0x00000005ff05723e */ /* 0x000fca00020006ff */
[----:B012---:R-:W-:-:S05]  /*63a0*/  HADD2.F32 R14, -RZ, R5.H0_H0 ;  /* 0x20000005ff0e7230 */ /* 0x007fca0000004100 */
[----:B------:R-:W-:-:S04]  /*63b0*/  FMUL R5, R14, R9 ;  /* 0x000000090e057220 */ /* 0x000fc80000400000 */
[----:B------:R-:W-:-:S05]  /*63c0*/  FFMA R5, R16, R8, R5 ;  /* 0x0000000810057223 */ /* 0x000fca0000000005 */
[----:B------:R-:W-:Y:S02]  /*63d0*/  F2FP.SATFINITE.E4M3.F32.PACK_AB_MERGE_C R15, RZ, R5, RZ ;  /* 0x00000005ff0f723e */ /* 0x000fe400048070ff */
[----:B------:R-:W-:-:S03]  /*63e0*/  PRMT R5, RZ, 0x7610, R5 ;  /* 0x00007610ff057816 */ /* 0x000fc60000000005 */
[----:B------:R0:W-:Y:S01]  /*63f0*/  @!P0 STG.E.U8 desc[UR16][R10.64+0x39], R15 ;  /* 0x0000390f0a008986 */ /* 0x0001e2000c101110 */
[----:B------:R-:W-:Y:S05]  /*6400*/  @P2 BRA `(.L_x_158) ;  /* 0x0000000000042947 */ /* 0x000fea0003800000 */
[----:B------:R1:W5:Y:S02]  /*6410*/  LDG.E.U8 R5, desc[UR16][R12.64+0x38] ;  /* 0x000038100c057981 */ /* 0x000364000c1e1100 */
.L_x_158:
[----:B------:R-:W-:Y:S05]  /*6420*/  BSYNC B1 ;  /* 0x0000000000017941 */ /* 0x000fea0003800000 */
.L_x_157:
        /* <DEDUP_REMOVED lines=12> */
.L_x_160:
[----:B------:R-:W-:Y:S05]  /*64f0*/  BSYNC B1 ;  /* 0x0000000000017941 */ /* 0x000fea0003800000 */
.L_x_159:
[----:B------:R-:W-:Y:S05]  /*6500*/  @P1 BRA `(.L_x_161) ;  /* 0x0000001000301947 */ /* 0x000fea0003800000 */
[----:B-----5:R-:W-:-:S04]  /*6510*/  LOP3.LUT R5, R5, 0xff, RZ, 0xc0, !PT ;  /* 0x000000ff05057812 */ /* 0x020fc800078ec0ff */
[----:B------:R-:W-:-:S05]  /*6520*/  F2FP.F16.E4M3.UNPACK_B R5, R5 ;  /* 0x00000005ff05723e */ /* 0x000fca00020006ff */
[----:B------:R-:W-:-:S05]  /*6530*/  HADD2.F32 R10, -RZ, R5.H0_H0 ;  /* 0x20000005ff0a7230 */ /* 0x000fca0000004100 */
[----:B------:R-:W-:-:S04]  /*6540*/  FMUL R5, R10, R9 ;  /* 0x000000090a057220 */ /* 0x000fc80000400000 */
[----:B------:R-:W-:-:S05]  /*6550*/  FFMA R5, R18, R8, R5 ;  /* 0x0000000812057223 */ /* 0x000fca0000000005 */
[----:B------:R-:W-:-:S05]  /*6560*/  F2FP.SATFINITE.E4M3.F32.PACK_AB_MERGE_C R5, RZ, R5, RZ ;  /* 0x00000005ff05723e */ /* 0x000fca00048070ff */
[----:B------:R0:W-:Y:S01]  /*6570*/  STG.E.U8 desc[UR16][R6.64+0x39], R5 ;  /* 0x0000390506007986 */ /* 0x0001e2000c101110 */
[----:B------:R-:W-:Y:S05]  /*6580*/  BRA `(.L_x_161) ;  /* 0x0000001000107947 */ /* 0x000fea0003800000 */
.L_x_32:
[C---:B------:R-:W-:Y:S01]  /*6590*/  ISETP.GE.AND P0, PT, R34.reuse, 0x1, PT ;  /* 0x000000012200780c */ /* 0x040fe20003f06270 */
[-C--:B--2---:R-:W-:Y:S01]  /*65a0*/  FMUL R145, R145, R8.reuse ;  /* 0x0000000891917220 */ /* 0x084fe20000400000 */
[----:B------:R-:W-:Y:S01]  /*65b0*/  ISETP.GE.AND P2, PT, R34, 0x9, PT ;  /* 0x000000092200780c */ /* 0x000fe20003f46270 */
[-C--:B------:R-:W-:Y:S01]  /*65c0*/  FMUL R140, R140, R8.reuse ;  /* 0x000000088c8c7220 */ /* 0x080fe20000400000 */
[----:B------:R-:W-:Y:S01]  /*65d0*/  ISETP.LT.OR P1, PT, R33, 0x1, !P0 ;  /* 0x000000012100780c */ /* 0x000fe20004721670 */
[-C--:B------:R-:W-:Y:S01]  /*65e0*/  FMUL R143, R143, R8.reuse ;  /* 0x000000088f8f7220 */ /* 0x080fe20000400000 */
[----:B------:R-:W-:Y:S01]  /*65f0*/  F2FP.SATFINITE.E4M3.F32.PACK_AB_MERGE_C R145, RZ, R145, RZ ;  /* 0x00000091ff91723e */ /* 0x000fe200048070ff */
[-C--:B------:R-:W-:Y:S01]  /*6600*/  FMUL R138, R138, R8.reuse ;  /* 0x000000088a8a7220 */ /* 0x080fe20000400000 */
[----:B------:R-:W-:Y:S01]  /*6610*/  ISETP.LT.OR P4, PT, R33, 0x2, !P0 ;  /* 0x000000022100780c */ /* 0x000fe20004781670 */
[-C--:B------:R-:W-:Y:S01]  /*6620*/  FMUL R141, R141, R8.reuse ;  /* 0x000000088d8d7220 */ /* 0x080fe20000400000 */
[C---:B------:R-:W-:Y:S01]  /*6630*/  ISETP.LT.OR P5, PT, R33.reuse, 0x1, !P2 ;  /* 0x000000012100780c */ /* 0x040fe200057a1670 */
[-C--:B------:R-:W-:Y:S01]  /*6640*/  FMUL R136, R136, R8.reuse ;  /* 0x0000000888887220 */ /* 0x080fe20000400000 */
[----:B------:R-:W-:Y:S01]  /*6650*/  ISETP.LT.OR P6, PT, R33, 0x2, !P2 ;  /* 0x000000022100780c */ /* 0x000fe200057c1670 */
[----:B------:R-:W-:Y:S01]  /*6660*/  FMUL R139, R139, R8 ;  /* 0x000000088b8b7220 */ /* 0x000fe20000400000 */
[----:B------:R-:W-:Y:S01]  /*6670*/  F2FP.SATFINITE.E4M3.F32.PACK_AB_MERGE_C R5, RZ, R140, RZ ;  /* 0x0000008cff05723e */ /* 0x000fe200048070ff */
[-C--:B------:R-:W-:Y:S01]  /*6680*/  FMUL R134, R134, R8.reuse ;  /* 0x0000000886867220 */ /* 0x080fe20000400000 */
[----:B------:R-:W-:Y:S01]  /*6690*/  F2FP.SATFINITE.E4M3.F32.PACK_AB_MERGE_C R143, RZ, R143, RZ ;  /* 0x0000008fff8f723e */ /* 0x000fe200048070ff */
[----:B------:R-:W-:Y:S01]  /*66a0*/  @!P1 STG.E.U8 desc[UR16][R14.64], R145 ;  /* 0x000000910e009986 */ /* 0x000fe2000c101110 */
[----:B------:R-:W-:Y:S01]  /*66b0*/  ISETP.LT.OR P1, PT, R33, 0x9, !P0 ;  /* 0x000000092100780c */ /* 0x000fe20004721670 */
[----:B------:R-:W-:Y:S01]  /*66c0*/  FMUL R137, R137, R8 ;  /* 0x0000000889897220 */ /* 0x000fe20000400000 */
[----:B------:R-:W-:Y:S01]  /*66d0*/  F2FP.SATFINITE.E4M3.F32.PACK_AB_MERGE_C R25, RZ, R138, RZ ;  /* 0x0000008aff19723e */ /* 0x000fe200048070ff */
[----:B------:R0:W-:Y:S01]  /*66e0*/  @!P4 STG.E.U8 desc[UR16][R14.64+0x1], R5 ;  /* 0x000001050e00c986 */ /* 0x0001e2000c101110 */
[----:B------:R-:W-:Y:S01]  /*66f0*/  F2FP.SATFINITE.E4M3.F32.PACK_AB_MERGE_C R141, RZ, R141, RZ ;  /* 0x0000008dff8d723e */ /* 0x000fe200048070ff */
[-C--:B------:R-:W-:Y:S01]  /*6700*/  FMUL R132, R132, R8.reuse ;  /* 0x0000000884847220 */ /* 0x080fe20000400000 */
[C---:B------:R-:W-:Y:S01]  /*6710*/  ISETP.LT.OR P4, PT, R33.reuse, 0xa, !P0 ;  /* 0x0000000a2100780c */ /* 0x040fe20004781670 */
[----:B------:R-:W-:Y:S01]  /*6720*/  @!P5 STG.E.U8 desc[UR16][R12.64], R143 ;  /* 0x0000008f0c00d986 */ /* 0x000fe2000c101110 */
[----:B------:R-:W-:Y:S01]  /*6730*/  ISETP.LT.OR P5, PT, R33, 0x9, !P2 ;  /* 0x000000092100780c */ /* 0x000fe200057a1670 */
[-C--:B------:R-:W-:Y:S01]  /*6740*/  FMUL R135, R135, R8.reuse ;  /* 0x0000000887877220 */ /* 0x080fe20000400000 */
[----:B------:R-:W-:Y:S01]  /*6750*/  F2FP.SATFINITE.E4M3.F32.PACK_AB_MERGE_C R139, RZ, R139, RZ ;  /* 0x0000008bff8b723e */ /* 0x000fe200048070ff */
[----:B------:R1:W-:Y:S01]  /*6760*/  @!P6 STG.E.U8 desc[UR16][R12.64+0x1], R25 ;  /* 0x000001190c00e986 */ /* 0x0003e2000c101110 */
[C---:B------:R-:W-:Y:S01]  /*6770*/  ISETP.LT.OR P6, PT, R33.reuse, 0xa, !P2 ;  /* 0x0000000a2100780c */ /* 0x040fe200057c1670 */
[-C--:B------:R-:W-:Y:S01]  /*6780*/  FMUL R130, R130, R8.reuse ;  /* 0x0000000882827220 */ /* 0x080fe20000400000 */
[----:B------:R-:W-:Y:S01]  /*6790*/  F2FP.SATFINITE.E4M3.F32.PACK_AB_MERGE_C R137, RZ, R137, RZ ;  /* 0x00000089ff89723e */ /* 0x000fe200048070ff */
[----:B------:R-:W-:Y:S01]  /*67a0*/  @!P1 STG.E.U8 desc[UR16][R14.64+0x8], R141 ;  /* 0x0000088d0e009986 */ /* 0x000fe2000c101110 */
[----:B------:R-:W-:Y:S01]  /*67b0*/  ISETP.LT.OR P1, PT, R33, 0x11, !P0 ;  /* 0x000000112100780c */ /* 0x000fe20004721670 */
[----:B------:R-:W-:Y:S01]  /*67c0*/  FMUL R133, R133, R8 ;  /* 0x0000000885857220 */ /* 0x000fe20000400000 */
[----:B0-----:R-:W-:Y:S01]  /*67d0*/  F2FP.SATFINITE.E4M3.F32.PACK_AB_MERGE_C R5, RZ, R136, RZ ;  /* 0x00000088ff05723e */ /* 0x001fe200048070ff */
[-C--:B------:R-:W-:Y:S01]  /*67e0*/  FMUL R128, R128, R8.reuse ;  /* 0x0000000880807220 */ /* 0x080fe20000400000 */
[----:B------:R-:W-:Y:S01]  /*67f0*/  F2FP.SATFINITE.E4M3.F32.PACK_AB_MERGE_C R135, RZ, R135, RZ ;  /* 0x00000087ff87723e */ /* 0x000fe200048070ff */
[----:B------:R-:W-:Y:S01]  /*6800*/  FMUL R131, R131, R8 ;  /* 0x0000000883837220 */ /* 0x000fe20000400000 */
[----:B------:R-:W-:Y:S01]  /*6810*/  F2FP.SATFINITE.E4M3.F32.PACK_AB_MERGE_C R133, RZ, R133, RZ ;  /* 0x00000085ff85723e */ /* 0x000fe200048070ff */
[----:B------:R0:W-:Y:S01]  /*6820*/  @!P4 STG.E.U8 desc[UR16][R14.64+0x9], R5 ;  /* 0x000009050e00c986 */ /* 0x0001e2000c101110 */
[----:B-1----:R-:W-:Y:S01]  /*6830*/  F2FP.SATFINITE.E4M3.F32.PACK_AB_MERGE_C R25, RZ, R134, RZ ;  /* 0x00000086ff19723e */ /* 0x002fe200048070ff */
        /* <DEDUP_REMOVED lines=15> */
[-C--:B------:R-:W-:Y:S01]  /*6930*/  FMUL R125, R125, R8.reuse ;  /* 0x000000087d7d7220 */ /* 0x080fe20000400000 */
[----:B------:R-:W-:Y:S01]  /*6940*/  FMUL R120, R120, R8 ;  /* 0x0000000878787220 */ /* 0x000fe20000400000 */
[----:B------:R-:W-:Y:S01]  /*6950*/  F2FP.SATFINITE.E4M3.F32.PACK_AB_MERGE_C R127, RZ, R127, RZ ;  /* 0x0000007fff7f723e */ /* 0x000fe200048070ff */
[----:B------:R0:W-:Y:S01]  /*6960*/  @!P4 STG.E.U8 desc[UR16][R14.64+0x11], R5 ;  /* 0x000011050e00c986 */ /* 0x0001e2000c101110 */
[----:B-1----:R-:W-:Y:S01]  /*6970*/  F2FP.SATFINITE.E4M3.F32.PACK_AB_MERGE_C R25, RZ, R130, RZ ;  /* 0x00000082ff19723e */ /* 0x002fe200048070ff */
[-C--:B------:R-:W-:Y:S01]  /*6980*/  FMUL R123, R123, R8.reuse ;  /* 0x000000087b7b7220 */ /* 0x080fe20000400000 */
[C---:B------:R-:W-:Y:S01]  /*6990*/  ISETP.LT.OR P4, PT, R33.reuse, 0x1a, !P0 ;  /* 0x0000001a2100780c */ /* 0x040fe20004781670 */
[----:B------:R-:W-:Y:S01]  /*69a0*/  @!P5 STG.E.U8 desc[UR16][R12.64+0x10], R135 ;  /* 0x000010870c00d986 */ /* 0x000fe2000c101110 */
[C---:B------:R-:W-:Y:S01]  /*69b0*/  ISETP.LT.OR P5, PT, R33.reuse, 0x19, !P2 ;  /* 0x000000192100780c */ /* 0x040fe200057a1670 */
[-C--:B------:R-:W-:Y:S01]  /*69c0*/  FMUL R118, R118, R8.reuse ;  /* 0x0000000876767220 */ /* 0x080fe20000400000 */
[----:B------:R-:W-:Y:S01]  /*69d0*/  F2FP.SATFINITE.E4M3.F32.PACK_AB_MERGE_C R125, RZ, R125, RZ ;  /* 0x0000007dff7d723e */ /* 0x000fe200048070ff */
[----:B------:R1:W-:Y:S01]  /*69e0*/  @!P6 STG.E.U8 desc[UR16][R12.64+0x11], R25 ;  /* 0x000011190c00e986 */ /* 0x0003e2000c101110 */
[----:B------:R-:W-:Y:S01]  /*69f0*/  ISETP.LT.OR P6, PT, R33, 0x1a, !P2 ;  /* 0x0000001a2100780c */ /* 0x000fe200057c1670 */
        /* <DEDUP_REMOVED lines=8> */
[-C--:B------:R-:W-:Y:S01]  /*6a80*/  FMUL R114, R114, R8.reuse ;  /* 0x0000000872727220 */ /* 0x080fe20000400000 */
[----:B------:R-:W-:Y:S01]  /*6a90*/  FMUL R112, R112, R8 ;  /* 0x0000000870707220 */ /* 0x000fe20000400000 */
[----:B-1----:R-:W-:Y:S01]  /*6aa0*/  F2FP.SATFINITE.E4M3.F32.PACK_AB_MERGE_C R25, RZ, R126, RZ ;  /* 0x0000007eff19723e */ /* 0x002fe200048070ff */
[----:B------:R0:W-:Y:S01]  /*6ab0*/  @!P4 STG.E.U8 desc[UR16][R14.64+0x19], R5 ;  /* 0x000019050e00c986 */ /* 0x0001e2000c101110 */
[----:B------:R-:W-:Y:S01]  /*6ac0*/  ISETP.LT.OR P4, PT, R33, 0x22, !P0 ;  /* 0x000000222100780c */ /* 0x000fe20004781670 */
[-C--:B------:R-:W-:Y:S01]  /*6ad0*/  FMUL R117, R117, R8.reuse ;  /* 0x0000000875757220 */ /* 0x080fe20000400000 */
[----:B------:R-:W-:Y:S01]  /*6ae0*/  F2FP.SATFINITE.E4M3.F32.PACK_AB_MERGE_C R119, RZ, R119, RZ ;  /* 0x00000077ff77723e */ /* 0x000fe200048070ff */
[----:B------:R-:W-:Y:S01]  /*6af0*/  @!P5 STG.E.U8 desc[UR16][R12.64+0x18], R131 ;  /* 0x000018830c00d986 */ /* 0x000fe2000c101110 */
[----:B------:R-:W-:Y:S01]  /*6b00*/  ISETP.LT.OR P5, PT, R33, 0x21, !P2 ;  /* 0x000000212100780c */ /* 0x000fe200057a1670 */
[----:B------:R-:W-:Y:S01]  /*6b10*/  FMUL R115, R115, R8 ;  /* 0x0000000873737220 */ /* 0x000fe20000400000 */
[----:B------:R-:W-:Y:S01]  /*6b20*/  F2FP.SATFINITE.E4M3.F32.PACK_AB_MERGE_C R27, RZ, R112, RZ ;  /* 0x00000070ff1b723e */ /* 0x000fe200048070ff */
[----:B------:R1:W-:Y:S01]  /*6b30*/  @!P6 STG.E.U8 desc[UR16][R12.64+0x19], R25 ;  /* 0x000019190c00e986 */ /* 0x0003e2000c101110 */
[----:B------:R-:W-:Y:S01]  /*6b40*/  ISETP.LT.OR P6, PT, R33, 0x22, !P2 ;  /* 0x000000222100780c */ /* 0x000fe200057c1670 */
[-C--:B------:R-:W-:Y:S01]  /*6b50*/  FMUL R110, R110, R8.reuse ;  /* 0x000000086e6e7220 */ /* 0x080fe20000400000 */
[-C--:B------:R-:W-:Y:S01]  /*6b60*/  FMUL R113, R113, R8.reuse ;  /* 0x0000000871717220 */ /* 0x080fe20000400000 */
        /* <DEDUP_REMOVED lines=39> */
[-C--:B------:R-:W-:Y:S01]  /*6de0*/  FMUL R101, R101, R8.reuse ;  /* 0x0000000865657220 */ /* 0x080fe20000400000 */
[----:B------:R-:W-:Y:S01]  /*6df0*/  @!P1 STG.E.U8 desc[UR16][R14.64+0x30], R121 ;  /* 0x000030790e009986 */ /* 0x000fe2000c101110 */
[----:B------:R-:W-:Y:S01]  /*6e00*/  ISETP.LT.OR P1, PT, R33, 0x39, !P0 ;  /* 0x000000392100780c */ /* 0x000fe20004721670 */
[-C--:B------:R-:W-:Y:S01]  /*6e10*/  FMUL R99, R99, R8.reuse ;  /* 0x0000000863637220 */ /* 0x080fe20000400000 */
[----:B------:R-:W-:Y:S01]  /*6e20*/  ISETP.LT.OR P0, PT, R33, 0x3a, !P0 ;  /* 0x0000003a2100780c */ /* 0x000fe20004701670 */
[----:B------:R-:W-:Y:S01]  /*6e30*/  FMUL R94, R94, R8 ;  /* 0x000000085e5e7220 */ /* 0x000fe20000400000 */
[----:B0-----:R-:W-:Y:S01]  /*6e40*/  F2FP.SATFINITE.E4M3.F32.PACK_AB_MERGE_C R5, RZ, R116, RZ ;  /* 0x00000074ff05723e */ /* 0x001fe200048070ff */
[-C--:B------:R-:W-:Y:S01]  /*6e50*/  FMUL R92, R92, R8.reuse ;  /* 0x000000085c5c7220 */ /* 0x080fe20000400000 */
[----:B------:R-:W-:Y:S01]  /*6e60*/  F2FP.SATFINITE.E4M3.F32.PACK_AB_MERGE_C R103, RZ, R103, RZ ;  /* 0x00000067ff67723e */ /* 0x000fe200048070ff */
[----:B------:R-:W-:Y:S01]  /*6e70*/  FMUL R95, R95, R8 ;  /* 0x000000085f5f7220 */ /* 0x000fe20000400000 */
[----:B-1----:R-:W-:Y:S01]  /*6e80*/  F2FP.SATFINITE.E4M3.F32.PACK_AB_MERGE_C R25, RZ, R114, RZ ;  /* 0x00000072ff19723e */ /* 0x002fe200048070ff */
[----:B------:R0:W-:Y:S01]  /*6e90*/  @!P4 STG.E.U8 desc[UR16][R14.64+0x31], R5 ;  /* 0x000031050e00c986 */ /* 0x0001e2000c101110 */
[----:B------:R-:W-:Y:S01]  /*6ea0*/  ISETP.LT.OR P4, PT, R33, 0x39, !P2 ;  /* 0x000000392100780c */ /* 0x000fe20005781670 */
[-C--:B------:R-:W-:Y:S01]  /*6eb0*/  FMUL R97, R97, R8.reuse ;  /* 0x0000000861617220 */ /* 0x080fe20000400000 */
[----:B------:R-:W-:Y:S01]  /*6ec0*/  ISETP.LT.OR P2, PT, R33, 0x3a, !P2 ;  /* 0x0000003a2100780c */ /* 0x000fe20005741670 */
[----:B------:R-:W-:Y:S01]  /*6ed0*/  @!P5 STG.E.U8 desc[UR16][R12.64+0x30], R119 ;  /* 0x000030770c00d986 */ /* 0x000fe2000c101110 */
[----:B------:R-:W-:Y:S01]  /*6ee0*/  F2FP.SATFINITE.E4M3.F32.PACK_AB_MERGE_C R101, RZ, R101, RZ ;  /* 0x00000065ff65723e */ /* 0x000fe200048070ff */
[-C--:B------:R-:W-:Y:S01]  /*6ef0*/  FMUL R90, R90, R8.reuse ;  /* 0x000000085a5a7220 */ /* 0x080fe20000400000 */
[----:B------:R-:W-:Y:S01]  /*6f00*/  F2FP.SATFINITE.E4M3.F32.PACK_AB_MERGE_C R99, RZ, R99, RZ ;  /* 0x00000063ff63723e */ /* 0x000fe200048070ff */
[----:B------:R-:W-:Y:S01]  /*6f10*/  @!P6 STG.E.U8 desc[UR16][R12.64+0x31], R25 ;  /* 0x000031190c00e986 */ /* 0x000fe2000c101110 */
[----:B------:R-:W-:Y:S01]  /*6f20*/  F2FP.SATFINITE.E4M3.F32.PACK_AB_MERGE_C R95, RZ, R95, RZ ;  /* 0x0000005fff5f723e */ /* 0x000fe200048070ff */
[-C--:B------:R-:W-:Y:S01]  /*6f30*/  FMUL R22, R22, R8.reuse ;  /* 0x0000000816167220 */ /* 0x080fe20000400000 */
[-C--:B------:R-:W-:Y:S01]  /*6f40*/  FMUL R93, R93, R8.reuse ;  /* 0x000000085d5d7220 */ /* 0x080fe20000400000 */
[----:B------:R-:W-:Y:S01]  /*6f50*/  @!P0 STG.E.U8 desc[UR16][R14.64+0x39], R27 ;  /* 0x0000391b0e008986 */ /* 0x000fe2000c101110 */
[----:B------:R-:W-:Y:S01]  /*6f60*/  ISETP.GE.AND P0, PT, R34, 0x81, PT ;  /* 0x000000812200780c */ /* 0x000fe20003f06270 */
[----:B------:R-:W-:Y:S01]  /*6f70*/  FMUL R91, R91, R8 ;  /* 0x000000085b5b7220 */ /* 0x000fe20000400000 */
[----:B0-----:R-:W-:Y:S01]  /*6f80*/  F2FP.SATFINITE.E4M3.F32.PACK_AB_MERGE_C R5, RZ, R110, RZ ;  /* 0x0000006eff05723e */ /* 0x001fe200048070ff */
[----:B------:R0:W-:Y:S01]  /*6f90*/  @!P1 STG.E.U8 desc[UR16][R14.64+0x38], R117 ;  /* 0x000038750e009986 */ /* 0x0001e2000c101110 */
[C---:B------:R-:W-:Y:S01]  /*6fa0*/  ISETP.LT.OR P6, PT, R33.reuse, 0x1, !P0 ;  /* 0x000000012100780c */ /* 0x040fe200047c1670 */
[-C--:B------:R-:W-:Y:S01]  /*6fb0*/  FMUL R88, R88, R8.reuse ;  /* 0x0000000858587220 */ /* 0x080fe20000400000 */
[----:B------:R-:W-:Y:S01]  /*6fc0*/  ISETP.LT.OR P5, PT, R33, 0x2, !P0 ;  /* 0x000000022100780c */ /* 0x000fe200047a1670 */
[----:B------:R-:W-:Y:S01]  /*6fd0*/  @!P4 STG.E.U8 desc[UR16][R12.64+0x38], R115 ;  /* 0x000038730c00c986 */ /* 0x000fe2000c101110 */
[----:B------:R-:W-:Y:S01]  /*6fe0*/  ISETP.GE.AND P1, PT, R34, 0x89, PT ;  /* 0x000000892200780c */ /* 0x000fe20003f26270 */
[-C--:B------:R-:W-:Y:S01]  /*6ff0*/  FMUL R21, R21, R8.reuse ;  /* 0x0000000815157220 */ /* 0x080fe20000400000 */
[----:B------:R-:W-:Y:S01]  /*7000*/  F2FP.SATFINITE.E4M3.F32.PACK_AB_MERGE_C R97, RZ, R97, RZ ;  /* 0x00000061ff61723e */ /* 0x000fe200048070ff */
[----:B------:R1:W-:Y:S01]  /*7010*/  @!P2 STG.E.U8 desc[UR16][R12.64+0x39], R5 ;  /* 0x000039050c00a986 */ /* 0x0003e2000c101110 */
[----:B------:R-:W-:Y:S01]  /*7020*/  ISETP.LT.OR P4, PT, R33, 0x1, !P1 ;  /* 0x000000012100780c */ /* 0x000fe20004f81670 */
[-C--:B------:R-:W-:Y:S01]  /*7030*/  FMUL R89, R89, R8.reuse ;  /* 0x0000000859597220 */ /* 0x080fe20000400000 */
[----:B------:R-:W-:Y:S01]  /*7040*/  ISETP.LT.OR P2, PT, R33, 0xa, !P0 ;  /* 0x0000000a2100780c */ /* 0x000fe20004741670 */
[----:B------:R-:W-:Y:S01]  /*7050*/  FMUL R23, R23, R8 ;  /* 0x0000000817177220 */ /* 0x000fe20000400000 */
[----:B0-----:R-:W-:Y:S01]  /*7060*/  F2FP.SATFINITE.E4M3.F32.PACK_AB_MERGE_C R15, RZ, R108, RZ ;  /* 0x0000006cff0f723e */ /* 0x001fe200048070ff */
[----:B------:R-:W-:Y:S01]  /*7070*/  @!P6 STG.E.U8 desc[UR16][R10.64], R113 ;  /* 0x000000710a00e986 */ /* 0x000fe2000c101110 */
[C---:B------:R-:W-:Y:S01]  /*7080*/  ISETP.LT.OR P6, PT, R33.reuse, 0x2, !P1 ;  /* 0x000000022100780c */ /* 0x040fe20004fc1670 */
[-C--:B------:R-:W-:Y:S01]  /*7090*/  FMUL R20, R20, R8.reuse ;  /* 0x0000000814147220 */ /* 0x080fe20000400000 */
[----:B------:R-:W-:Y:S01]  /*70a0*/  F2FP.SATFINITE.E4M3.F32.PACK_AB_MERGE_C R93, RZ, R93, RZ ;  /* 0x0000005dff5d723e */ /* 0x000fe200048070ff */
[----:B------:R-:W-:Y:S01]  /*70b0*/  @!P5 STG.E.U8 desc[UR16][R10.64+0x1], R15 ;  /* 0x0000010f0a00d986 */ /* 0x000fe2000c101110 */
[----:B------:R-:W-:Y:S01]  /*70c0*/  ISETP.LT.OR P5, PT, R33, 0x9, !P0 ;  /* 0x000000092100780c */ /* 0x000fe200047a1670 */
[----:B------:R-:W-:Y:S01]  /*70d0*/  FMUL R17, R17, R8 ;  /* 0x0000000811117220 */ /* 0x000fe20000400000 */
[----:B-1----:R-:W-:Y:S01]  /*70e0*/  F2FP.SATFINITE.E4M3.F32.PACK_AB_MERGE_C R5, RZ, R106, RZ ;  /* 0x0000006aff05723e */ /* 0x002fe200048070ff */
[----:B------:R-:W-:Y:S01]  /*70f0*/  @!P4 STG.E.U8 desc[UR16][R6.64], R111 ;  /* 0x0000006f0600c986 */ /* 0x000fe2000c101110 */
[----:B------:R-:W-:Y:S01]  /*7100*/  F2FP.SATFINITE.E4M3.F32.PACK_AB_MERGE_C R13, RZ, R104, RZ ;  /* 0x00000068ff0d723e */ /* 0x000fe200048070ff */
[-C--:B------:R-:W-:Y:S01]  /*7110*/  FMUL R16, R16, R8.reuse ;  /* 0x0000000810107220 */ /* 0x080fe20000400000 */
[----:B------:R-:W-:Y:S01]  /*7120*/  ISETP.LT.OR P4, PT, R33, 0x9, !P1 ;  /* 0x000000092100780c */ /* 0x000fe20004f81670 */
[-C--:B------:R-:W-:Y:S01]  /*7130*/  FMUL R19, R19, R8.reuse ;  /* 0x0000000813137220 */ /* 0x080fe20000400000 */
[----:B------:R-:W-:Y:S01]  /*7140*/  F2FP.SATFINITE.E4M3.F32.PACK_AB_MERGE_C R91, RZ, R91, RZ ;  /* 0x0000005bff5b723e */ /* 0x000fe200048070ff */
[----:B------:R0:W-:Y:S01]  /*7150*/  @!P6 STG.E.U8 desc[UR16][R6.64+0x1], R5 ;  /* 0x000001050600e986 */ /* 0x0001e2000c101110 */
[C---:B------:R-:W-:Y:S01]  /*7160*/  ISETP.LT.OR P6, PT, R33.reuse, 0xa, !P1 ;  /* 0x0000000a2100780c */ /* 0x040fe20004fc1670 */
[----:B------:R-:W-:Y:S01]  /*7170*/  FMUL R18, R18, R8 ;  /* 0x0000000812127220 */ /* 0x000fe20000400000 */
[----:B------:R-:W-:Y:S01]  /*7180*/  F2FP.SATFINITE.E4M3.F32.PACK_AB_MERGE_C R21, RZ, R21, RZ ;  /* 0x00000015ff15723e */ /* 0x000fe200048070ff */
[----:B------:R1:W-:Y:S01]  /*7190*/  @!P2 STG.E.U8 desc[UR16][R10.64+0x9], R13 ;  /* 0x0000090d0a00a986 */ /* 0x0003e2000c101110 */
[----:B------:R-:W-:-:S02]  /*71a0*/  ISETP.LT.OR P2, PT, R33, 0x12, !P0 ;  /* 0x000000122100780c */ /* 0x000fc40004741670 */
[----:B------:R-:W-:Y:S01]  /*71b0*/  F2FP.SATFINITE.E4M3.F32.PACK_AB_MERGE_C R89, RZ, R89, RZ ;  /* 0x00000059ff59723e */ /* 0x000fe200048070ff */
[----:B------:R-:W-:Y:S01]  /*71c0*/  @!P5 STG.E.U8 desc[UR16][R10.64+0x8], R107 ;  /* 0x0000086b0a00d986 */ /* 0x000fe2000c101110 */
[C---:B------:R-:W-:Y:S02]  /*71d0*/  ISETP.LT.OR P5, PT, R33.reuse, 0x11, !P0 ;  /* 0x000000112100780c */ /* 0x040fe400047a1670 */
[----:B------:R-:W-:Y:S01]  /*71e0*/  F2FP.SATFINITE.E4M3.F32.PACK_AB_MERGE_C R23, RZ, R23, RZ ;  /* 0x00000017ff17723e */ /* 0x000fe200048070ff */
[----:B------:R-:W-:Y:S01]  /*71f0*/  @!P4 STG.E.U8 desc[UR16][R6.64+0x8], R109 ;  /* 0x0000086d0600c986 */ /* 0x000fe2000c101110 */
[----:B0-----:R-:W-:Y:S02]  /*7200*/  F2FP.SATFINITE.E4M3.F32.PACK_AB_MERGE_C R5, RZ, R102, RZ ;  /* 0x00000066ff05723e */ /* 0x001fe400048070ff */
[C---:B------:R-:W-:Y:S02]  /*7210*/  ISETP.LT.OR P4, PT, R33.reuse, 0x11, !P1 ;  /* 0x000000112100780c */ /* 0x040fe40004f81670 */
[----:B-1----:R-:W-:Y:S01]  /*7220*/  F2FP.SATFINITE.E4M3.F32.PACK_AB_MERGE_C R13, RZ, R98, RZ ;  /* 0x00000062ff0d723e */ /* 0x002fe200048070ff */
[----:B------:R0:W-:Y:S01]  /*7230*/  @!P6 STG.E.U8 desc[UR16][R6.64+0x9], R5 ;  /* 0x000009050600e986 */ /* 0x0001e2000c101110 */
[----:B------:R-:W-:-:S02]  /*7240*/  ISETP.LT.OR P6, PT, R33, 0x12, !P1 ;  /* 0x000000122100780c */ /* 0x000fc40004fc1670 */
[----:B------:R-:W-:Y:S01]  /*7250*/  F2FP.SATFINITE.E4M3.F32.PACK_AB_MERGE_C R17, RZ, R17, RZ ;  /* 0x00000011ff11723e */ /* 0x000fe200048070ff */
[----:B------:R1:W-:Y:S01]  /*7260*/  @!P2 STG.E.U8 desc[UR16][R10.64+0x11], R13 ;  /* 0x0000110d0a00a986 */ /* 0x0003e2000c101110 */
[C---:B------:R-:W-:Y:S02]  /*7270*/  ISETP.LT.OR P2, PT, R33.reuse, 0x1a, !P0 ;  /* 0x0000001a2100780c */ /* 0x040fe40004741670 */
[----:B------:R-:W-:Y:S01]  /*7280*/  F2FP.SATFINITE.E4M3.F32.PACK_AB_MERGE_C R19, RZ, R19, RZ ;  /* 0x00000013ff13723e */ /* 0x000fe200048070ff */
[----:B------:R-:W-:Y:S01]  /*7290*/  @!P5 STG.E.U8 desc[UR16][R10.64+0x10], R105 ;  /* 0x000010690a00d986 */ /* 0x000fe2000c101110 */
[----:B------:R-:W-:Y:S02]  /*72a0*/  ISETP.LT.OR P5, PT, R33, 0x19, !P0 ;  /* 0x000000192100780c */ /* 0x000fe400047a1670 */
[----:B------:R-:W-:Y:S01]  /*72b0*/  F2FP.SATFINITE.E4M3.F32.PACK_AB_MERGE_C R15, RZ, R18, RZ ;  /* 0x00000012ff0f723e */ /* 0x000fe200048070ff */
[----:B------:R-:W-:Y:S01]  /*72c0*/  @!P4 STG.E.U8 desc[UR16][R6.64+0x10], R103 ;  /* 0x000010670600c986 */ /* 0x000fe2000c101110 */
[----:B0-----:R-:W-:-:S02]  /*72d0*/  F2FP.SATFINITE.E4M3.F32.PACK_AB_MERGE_C R5, RZ, R100, RZ ;  /* 0x00000064ff05723e */ /* 0x001fc400048070ff */
[C---:B------:R-:W-:Y:S02]  /*72e0*/  ISETP.LT.OR P4, PT, R33.reuse, 0x19, !P1 ;  /* 0x000000192100780c */ /* 0x040fe40004f81670 */
[----:B-1----:R-:W-:Y:S01]  /*72f0*/  F2FP.SATFINITE.E4M3.F32.PACK_AB_MERGE_C R13, RZ, R96, RZ ;  /* 0x00000060ff0d723e */ /* 0x002fe200048070ff */
[----:B------:R0:W-:Y:S01]  /*7300*/  @!P6 STG.E.U8 desc[UR16][R6.64+0x11], R5 ;  /* 0x000011050600e986 */ /* 0x0001e2000c101110 */
[----:B------:R-:W-:-:S03]  /*7310*/  ISETP.LT.OR P6, PT, R33, 0x1a, !P1 ;  /* 0x0000001a2100780c */ /* 0x000fc60004fc1670 */
[----:B------:R1:W-:Y:S01]  /*7320*/  @!P2 STG.E.U8 desc[UR16][R10.64+0x19], R13 ;  /* 0x0000190d0a00a986 */ /* 0x0003e2000c101110 */
[----:B------:R-:W-:-:S03]  /*7330*/  ISETP.LT.OR P2, PT, R33, 0x22, !P0 ;  /* 0x000000222100780c */ /* 0x000fc60004741670 */
[----:B------:R-:W-:Y:S01]  /*7340*/  @!P5 STG.E.U8 desc[UR16][R10.64+0x18], R101 ;  /* 0x000018650a00d986 */ /* 0x000fe2000c101110 */
[C---:B------:R-:W-:Y:S02]  /*7350*/  ISETP.LT.OR P5, PT, R33.reuse, 0x21, !P0 ;  /* 0x000000212100780c */ /* 0x040fe400047a1670 */
[----:B0-----:R-:W-:Y:S01]  /*7360*/  F2FP.SATFINITE.E4M3.F32.PACK_AB_MERGE_C R5, RZ, R94, RZ ;  /* 0x0000005eff05723e */ /* 0x001fe200048070ff */
[----:B------:R-:W-:Y:S01]  /*7370*/  @!P4 STG.E.U8 desc[UR16][R6.64+0x18], R99 ;  /* 0x000018630600c986 */ /* 0x000fe2000c101110 */
        /* <DEDUP_REMOVED lines=25> */
[C---:B------:R-:W-:Y:S02]  /*7510*/  ISETP.LT.OR P2, PT, R33.reuse, 0x39, !P0 ;  /* 0x000000392100780c */ /* 0x040fe40004741670 */
[C---:B------:R-:W-:Y:S01]  /*7520*/  ISETP.LT.OR P0, PT, R33.reuse, 0x3a, !P0 ;  /* 0x0000003a2100780c */ /* 0x040fe20004701670 */
[----:B------:R1:W-:Y:S01]  /*7530*/  @!P5 STG.E.U8 desc[UR16][R10.64+0x30], R89 ;  /* 0x000030590a00d986 */ /* 0x0003e2000c101110 */
[C---:B------:R-:W-:Y:S02]  /*7540*/  ISETP.LT.OR P5, PT, R33.reuse, 0x39, !P1 ;  /* 0x000000392100780c */ /* 0x040fe40004fa1670 */
[----:B------:R-:W-:Y:S01]  /*7550*/  ISETP.LT.OR P1, PT, R33, 0x3a, !P1 ;  /* 0x0000003a2100780c */ /* 0x000fe20004f21670 */
[----:B------:R1:W-:Y:S01]  /*7560*/  @!P4 STG.E.U8 desc[UR16][R6.64+0x30], R23 ;  /* 0x000030170600c986 */ /* 0x0003e2000c101110 */
[----:B0-----:R-:W-:-:S05]  /*7570*/  F2FP.SATFINITE.E4M3.F32.PACK_AB_MERGE_C R5, RZ, R20, RZ ;  /* 0x00000014ff05723e */ /* 0x001fca00048070ff */
[----:B------:R1:W-:Y:S04]  /*7580*/  @!P6 STG.E.U8 desc[UR16][R6.64+0x31], R5 ;  /* 0x000031050600e986 */ /* 0x0003e8000c101110 */
[----:B------:R1:W-:Y:S04]  /*7590*/  @!P2 STG.E.U8 desc[UR16][R10.64+0x38], R17 ;  /* 0x000038110a00a986 */ /* 0x0003e8000c101110 */
[----:B------:R1:W-:Y:S04]  /*75a0*/  @!P0 STG.E.U8 desc[UR16][R10.64+0x39], R13 ;  /* 0x0000390d0a008986 */ /* 0x0003e8000c101110 */
[----:B------:R1:W-:Y:S04]  /*75b0*/  @!P5 STG.E.U8 desc[UR16][R6.64+0x38], R19 ;  /* 0x000038130600d986 */ /* 0x0003e8000c101110 */
[----:B------:R1:W-:Y:S02]  /*75c0*/  @!P1 STG.E.U8 desc[UR16][R6.64+0x39], R15 ;  /* 0x0000390f06009986 */ /* 0x0003e4000c101110 */
.L_x_161:
[----:B------:R-:W-:Y:S05]  /*75d0*/  BSYNC B0 ;  /* 0x0000000000007941 */ /* 0x000fea0003800000 */
.L_x_31:
[----:B------:R-:W-:Y:S01]  /*75e0*/  ULDC UR6, c[0x0][0xc] ;  /* 0x0000030000067ab9 */ /* 0x000fe20000000800 */
[----:B------:R-:W-:Y:S01]  /*75f0*/  ULDC UR7, c[0x0][0x10] ;  /* 0x0000040000077ab9 */ /* 0x000fe20000000800 */
[----:B01---5:R-:W0:Y:S01]  /*7600*/  LDC R5, c[0x0][0x14] ;  /* 0x00000500ff057b82 */ /* 0x023e220000000800 */
[----:B------:R-:W-:Y:S01]  /*7610*/  UIMAD.WIDE.U32 UR6, UR6, UR7, URZ ;  /* 0x00000007060672a5 */ /* 0x000fe2000f8e003f */
[----:B------:R-:W-:Y:S01]  /*7620*/  PRMT R6, RZ, 0x7610, R6 ;  /* 0x00007610ff067816 */ /* 0x000fe20000000006 */
[----:B------:R-:W-:-:S04]  /*7630*/  IMAD.MOV.U32 R7, RZ, RZ, -0x1 ;  /* 0xffffffffff077424 */ /* 0x000fc800078e00ff */
[----:B0-----:R-:W-:-:S04]  /*7640*/  IMAD.WIDE.U32 R2, R5, UR6, R2 ;  /* 0x0000000605027c25 */ /* 0x001fc8000f8e0002 */
[----:B------:R-:W-:Y:S01]  /*7650*/  IMAD R5, R5, UR7, RZ ;  /* 0x0000000705057c24 */ /* 0x000fe2000f8e02ff */
[----:B------:R-:W-:Y:S02]  /*7660*/  ULDC.64 UR6, c[0x0][0x650] ;  /* 0x0001940000067ab9 */ /* 0x000fe40000000a00 */
[----:B------:R-:W-:Y:S01]  /*7670*/  ISETP.GE.U32.AND P0, PT, R2, UR6, PT ;  /* 0x0000000602007c0c */ /* 0x000fe2000bf06070 */
[----:B------:R-:W-:Y:S02]  /*7680*/  IMAD.IADD R3, R3, 0x1, R5 ;  /* 0x0000000103037824 */ /* 0x000fe400078e0205 */
[----:B------:R-:W-:-:S03]  /*7690*/  IMAD.MOV.U32 R5, RZ, RZ, -0x1 ;  /* 0xffffffffff057424 */ /* 0x000fc600078e00ff */
[----:B------:R-:W-:-:S13]  /*76a0*/  ISETP.GE.U32.AND.EX P0, PT, R3, UR7, PT, P0 ;  /* 0x0000000703007c0c */ /* 0x000fda000bf06100 */
[----:B------:R-:W-:Y:S05]  /*76b0*/  @P0 BRA `(.L_x_162) ;  /* 0x0000000400600947 */ /* 0x000fea0003800000 */
[----:B------:R-:W0:Y:S01]  /*76c0*/  S2R R20, SR_CTAID.X ;  /* 0x0000000000147919 */ /* 0x000e220000002500 */
[----:B------:R-:W1:Y:S01]  /*76d0*/  LDC.64 R14, c[0x0][0x628] ;  /* 0x00018a00ff0e7b82 */ /* 0x000e620000000a00 */
[----:B------:R-:W-:Y:S01]  /*76e0*/  ULDC UR6, c[0x0][0x150] ;  /* 0x0000540000067ab9 */ /* 0x000fe20000000800 */
[----:B--234-:R-:W-:Y:S01]  /*76f0*/  IMAD.MOV.U32 R12, RZ, RZ, R2 ;  /* 0x000000ffff0c7224 */ /* 0x01cfe200078e0002 */
[----:B------:R-:W2:Y:S01]  /*7700*/  S2R R22, SR_CTAID.Y ;  /* 0x0000000000167919 */ /* 0x000ea20000002600 */
[----:B------:R-:W-:-:S04]  /*7710*/  IMAD.MOV.U32 R13, RZ, RZ, R3 ;  /* 0x000000ffff0d7224 */ /* 0x000fc800078e0003 */
[----:B------:R-:W3:Y:S08]  /*7720*/  LDC R23, c[0x0][0x144] ;  /* 0x00005100ff177b82 */ /* 0x000ef00000000800 */
[----:B------:R-:W4:Y:S08]  /*7730*/  LDC R16, c[0x0][0x630] ;  /* 0x00018c00ff107b82 */ /* 0x000f300000000800 */
[----:B------:R-:W2:Y:S01]  /*7740*/  LDC.64 R18, c[0x0][0x620] ;  /* 0x00018800ff127b82 */ /* 0x000ea20000000a00 */
[----:B-1----:R-:W-:-:S04]  /*7750*/  ISETP.NE.U32.AND P0, PT, R14, RZ, PT ;  /* 0x000000ff0e00720c */ /* 0x002fc80003f05070 */
[----:B------:R-:W-:Y:S02]  /*7760*/  ISETP.NE.AND.EX P0, PT, R15, RZ, PT, P0 ;  /* 0x000000ff0f00720c */ /* 0x000fe40003f05300 */
[----:B0-----:R-:W-:-:S05]  /*7770*/  I2FP.F32.U32 R5, R20 ;  /* 0x0000001400057245 */ /* 0x001fca0000201000 */
[----:B------:R-:W-:-:S04]  /*7780*/  FMUL R5, R5, UR6 ;  /* 0x0000000605057c20 */ /* 0x000fc80008400000 */
[----:B------:R0:W1:Y:S02]  /*7790*/  F2I.U32.TRUNC.NTZ R21, R5 ;  /* 0x0000000500157305 */ /* 0x000064000020f000 */
[----:B---34-:R-:W-:Y:S05]  /*77a0*/  @!P0 BRA `(.L_x_163) ;  /* 0x0000000000288947 */ /* 0x018fea0003800000 */
[----:B0-----:R-:W0:Y:S02]  /*77b0*/  LDC R5, c[0x0][0x634] ;  /* 0x00018d00ff057b82 */ /* 0x001e240000000800 */
        /* <DEDUP_REMOVED lines=9> */
.L_x_163:
[-CC-:B------:R-:W-:Y:S01]  /*7850*/  SHF.R.U64 R17, R12, R16.reuse, R13.reuse ;  /* 0x000000100c117219 */ /* 0x180fe2000000120d */
[----:B------:R-:W3:Y:S01]  /*7860*/  LDC.64 R28, c[0x0][0x640] ;  /* 0x00019000ff1c7b82 */ /* 0x000ee20000000a00 */
[----:B0-----:R-:W-:Y:S01]  /*7870*/  SHF.R.U32.HI R5, RZ, R16, R13 ;  /* 0x00000010ff057219 */ /* 0x001fe2000001160d */
[----:B-1----:R-:W-:Y:S01]  /*7880*/  IMAD.MOV R21, RZ, RZ, -R21 ;  /* 0x000000ffff157224 */ /* 0x002fe200078e0a15 */
[----:B------:R-:W-:Y:S01]  /*7890*/  IADD3 R11, P0, RZ, -R17, RZ ;  /* 0x80000011ff0b7210 */ /* 0x000fe20007f1e0ff */
[----:B------:R-:W-:Y:S02]  /*78a0*/  ULDC UR6, c[0x0][0x154] ;  /* 0x0000550000067ab9 */ /* 0x000fe40000000800 */
[----:B------:R-:W-:Y:S02]  /*78b0*/  IMAD R23, R23, R21, R20 ;  /* 0x0000001517177224 */ /* 0x000fe400078e0214 */
[----:B------:R-:W0:Y:S01]  /*78c0*/  LDC R12, c[0x0][0x618] ;  /* 0x00018600ff0c7b82 */ /* 0x000e220000000800 */
[----:B------:R-:W-:-:S02]  /*78d0*/  IMAD.X R5, RZ, RZ, ~R5, P0 ;  /* 0x000000ffff057224 */ /* 0x000fc400000e0e05 */
[----:B--2---:R-:W-:-:S04]  /*78e0*/  IMAD.WIDE.U32 R6, R11, R18, R2 ;  /* 0x000000120b067225 */ /* 0x004fc800078e0002 */
[----:B------:R-:W-:Y:S01]  /*78f0*/  IMAD R10, R5, R18, RZ ;  /* 0x00000012050a7224 */ /* 0x000fe200078e02ff */
[----:B------:R-:W1:Y:S03]  /*7900*/  LDC R24, c[0x0][0x608] ;  /* 0x00018200ff187b82 */ /* 0x000e660000000800 */
[----:B------:R-:W-:Y:S02]  /*7910*/  IMAD R5, R11, R19, R10 ;  /* 0x000000130b057224 */ /* 0x000fe400078e020a */
[----:B------:R-:W-:Y:S02]  /*7920*/  IMAD.MOV.U32 R11, RZ, RZ, 0x1 ;  /* 0x00000001ff0b7424 */ /* 0x000fe400078e00ff */
[----:B------:R-:W-:Y:S01]  /*7930*/  IMAD.IADD R5, R7, 0x1, R5 ;  /* 0x0000000107057824 */ /* 0x000fe200078e0205 */
[----:B------:R-:W2:Y:S01]  /*7940*/  LDC R26, c[0x0][0x658] ;  /* 0x00019600ff1a7b82 */ /* 0x000ea20000000800 */
[----:B------:R-:W-:-:S02]  /*7950*/  I2FP.F32.U32 R7, R22 ;  /* 0x0000001600077245 */ /* 0x000fc40000201000 */
[----:B---3--:R-:W-:-:S03]  /*7960*/  ISETP.NE.U32.AND P0, PT, R28, RZ, PT ;  /* 0x000000ff1c00720c */ /* 0x008fc60003f05070 */
[----:B------:R-:W-:Y:S01]  /*7970*/  FMUL R10, R7, UR6 ;  /* 0x00000006070a7c20 */ /* 0x000fe20008400000 */
[----:B------:R-:W-:Y:S01]  /*7980*/  ISETP.NE.AND.EX P0, PT, R29, RZ, PT, P0 ;  /* 0x000000ff1d00720c */ /* 0x000fe20003f05300 */
[----:B------:R-:W3:Y:S01]  /*7990*/  LDC R21, c[0x0][0x148] ;  /* 0x00005200ff157b82 */ /* 0x000ee20000000800 */
[-CC-:B0-----:R-:W-:Y:S01]  /*79a0*/  SHF.R.U64 R16, R6, R12.reuse, R5.reuse ;  /* 0x0000000c06107219 */ /* 0x181fe20000001205 */
[----:B------:R0:W4:Y:S01]  /*79b0*/  F2I.U32.TRUNC.NTZ R18, R10 ;  /* 0x0000000a00127305 */ /* 0x000122000020f000 */
[----:B------:R-:W-:Y:S01]  /*79c0*/  SHF.R.U32.HI R5, RZ, R12, R5 ;  /* 0x0000000cff057219 */ /* 0x000fe20000011605 */
[----:B------:R-:W-:-:S04]  /*79d0*/  IMAD.MOV.U32 R7, RZ, RZ, -0x1 ;  /* 0xffffffffff077424 */ /* 0x000fc800078e00ff */
[----:B------:R-:W0:Y:S01]  /*79e0*/  LDC R20, c[0x0][0x600] ;  /* 0x00018000ff147b82 */ /* 0x000e220000000800 */
[-CC-:B-1----:R-:W-:Y:S02]  /*79f0*/  SHF.R.U64 R14, R16, R24.reuse, R5.reuse ;  /* 0x00000018100e7219 */ /* 0x182fe40000001205 */
[----:B------:R-:W-:-:S05]  /*7a00*/  SHF.R.U32.HI R5, RZ, R24, R5 ;  /* 0x00000018ff057219 */ /* 0x000fca0000011605 */
[----:B------:R-:W1:Y:S01]  /*7a10*/  LDC R27, c[0x0][0x648] ;  /* 0x00019200ff1b7b82 */ /* 0x000e620000000800 */
[-C--:B--2---:R-:W-:Y:S02]  /*7a20*/  SHF.L.U32 R6, R7, R26.reuse, RZ ;  /* 0x0000001a07067219 */ /* 0x084fe400000006ff */
[-CC-:B------:R-:W-:Y:S02]  /*7a30*/  SHF.R.U64 R19, R14, R26.reuse, R5.reuse ;  /* 0x0000001a0e137219 */ /* 0x180fe40000001205 */
[----:B------:R-:W-:Y:S02]  /*7a40*/  SHF.R.U32.HI R7, RZ, R26, R5 ;  /* 0x0000001aff077219 */ /* 0x000fe40000011605 */
[----:B------:R-:W-:Y:S01]  /*7a50*/  LOP3.LUT R25, RZ, R6, RZ, 0x33, !PT ;  /* 0x00000006ff197212 */ /* 0x000fe200078e33ff */
[----:B------:R-:W2:Y:S01]  /*7a60*/  LDC R30, c[0x0][0x638] ;  /* 0x00018e00ff1e7b82 */ /* 0x000ea20000000800 */
[----:B------:R-:W-:Y:S01]  /*7a70*/  SHF.L.U32 R26, R11, R26, RZ ;  /* 0x0000001a0b1a7219 */ /* 0x000fe200000006ff */
[----:B------:R-:W-:-:S06]  /*7a80*/  IMAD.MOV.U32 R6, RZ, RZ, R19 ;  /* 0x000000ffff067224 */ /* 0x000fcc00078e0013 */
[----:B------:R-:W0:Y:S01]  /*7a90*/  LDC R31, c[0x0][0x610] ;  /* 0x00018400ff1f7b82 */ /* 0x000e220000000800 */
[----:B----4-:R-:W-:Y:S05]  /*7aa0*/  @!P0 BRA `(.L_x_164) ;  /* 0x0000000000288947 */ /* 0x010fea0003800000 */
[----:B------:R-:W4:Y:S02]  /*7ab0*/  LDC R6, c[0x0][0x64c] ;  /* 0x00019300ff067b82 */ /* 0x000f240000000800 */
[----:B----4-:R-:W-:-:S05]  /*7ac0*/  IADD3 R5, P0, R19, R6, RZ ;  /* 0x0000000613057210 */ /* 0x010fca0007f1e0ff */
[----:B------:R-:W-:-:S04]  /*7ad0*/  IMAD.X R15, RZ, RZ, R7, P0 ;  /* 0x000000ffff0f7224 */ /* 0x000fc800000e0607 */
[----:B------:R-:W-:-:S04]  /*7ae0*/  IMAD.WIDE.U32 R6, R15, R28, RZ ;  /* 0x0000001c0f067225 */ /* 0x000fc800078e00ff */
[----:B0-----:R-:W-:-:S04]  /*7af0*/  IMAD.WIDE.U32 R10, P0, R5, R29, R6 ;  /* 0x0000001d050a7225 */ /* 0x001fc80007800006 */
[----:B------:R-:W-:-:S04]  /*7b00*/  IMAD.WIDE.U32 R6, R5, R28, RZ ;  /* 0x0000001c05067225 */ /* 0x000fc800078e00ff */
[----:B------:R-:W-:Y:S01]  /*7b10*/  IMAD.X R13, RZ, RZ, RZ, P0 ;  /* 0x000000ffff0d7224 */ /* 0x000fe200000e06ff */
[----:B------:R-:W-:Y:S01]  /*7b20*/  IADD3 RZ, P0, R7, R10, RZ ;  /* 0x0000000a07ff7210 */ /* 0x000fe20007f1e0ff */
[----:B------:R-:W-:-:S04]  /*7b30*/  IMAD.MOV.U32 R12, RZ, RZ, R11 ;  /* 0x000000ffff0c7224 */ /* 0x000fc800078e000b */
[----:B------:R-:W-:-:S08]  /*7b40*/  IMAD.WIDE.U32.X R6, R15, R29, R12, P0 ;  /* 0x0000001d0f067225 */ /* 0x000fd000000e040c */
.L_x_164:
[----:B-1----:R-:W-:Y:S01]  /*7b50*/  SHF.R.U64 R5, R6, R27, R7 ;  /* 0x0000001b06057219 */ /* 0x002fe20000001207 */
[----:B0-----:R-:W-:Y:S01]  /*7b60*/  VIADD R7, R20, 0xffffffff ;  /* 0xffffffff14077836 */ /* 0x001fe20000000000 */
[----:B------:R-:W-:Y:S01]  /*7b70*/  LOP3.LUT R32, R14, R25, RZ, 0xc0, !PT ;  /* 0x000000190e207212 */ /* 0x000fe200078ec0ff */
[----:B------:R-:W-:Y:S02]  /*7b80*/  IMAD.MOV R18, RZ, RZ, -R18 ;  /* 0x000000ffff127224 */ /* 0x000fe400078e0a12 */
[----:B------:R-:W-:Y:S01]  /*7b90*/  IMAD.MOV R6, RZ, RZ, -R5 ;  /* 0x000000ffff067224 */ /* 0x000fe200078e0a05 */
[----:B------:R-:W-:Y:S01]  /*7ba0*/  LOP3.LUT R16, R16, R7, RZ, 0xc0, !PT ;  /* 0x0000000710107212 */ /* 0x000fe200078ec0ff */
[----:B------:R-:W-:Y:S02]  /*7bb0*/  IMAD R32, R26, R5, R32 ;  /* 0x000000051a207224 */ /* 0x000fe400078e0220 */
[----:B---3--:R-:W-:Y:S02]  /*7bc0*/  @P3 IMAD R23, R21, R18, R22 ;  /* 0x0000001215173224 */ /* 0x008fe400078e0216 */
[----:B--2---:R-:W-:-:S02]  /*7bd0*/  IMAD R5, R6, R30, R19 ;  /* 0x0000001e06057224 */ /* 0x004fc400078e0213 */
[----:B------:R-:W-:Y:S02]  /*7be0*/  IMAD R32, R32, R31, R23 ;  /* 0x0000001f20207224 */ /* 0x000fe400078e0217 */
[----:B------:R-:W-:Y:S02]  /*7bf0*/  IMAD R5, R5, R20, R16 ;  /* 0x0000001405057224 */ /* 0x000fe400078e0210 */
[----:B------:R-:W-:-:S03]  /*7c00*/  IMAD.MOV.U32 R6, RZ, RZ, 0x1 ;  /* 0x00000001ff067424 */ /* 0x000fc600078e00ff */
[----:B------:R-:W-:Y:S02]  /*7c10*/  SEL R7, R5, R32, !P3 ;  /* 0x0000002005077207 */ /* 0x000fe40005800000 */
[----:B------:R-:W-:Y:S01]  /*7c20*/  SEL R32, R32, R5, !P3 ;  /* 0x0000000520207207 */ /* 0x000fe20005800000 */
[----:B------:R-:W-:-:S07]  /*7c30*/  IMAD.MOV.U32 R5, RZ, RZ, R17 ;  /* 0x000000ffff057224 */ /* 0x000fce00078e0011 */
.L_x_162:
[----:B------:R-:W-:Y:S01]  /*7c40*/  LOP3.LUT P0, RZ, R6, 0xff, RZ, 0xc0, !PT ;  /* 0x000000ff06ff7812 */ /* 0x000fe2000780c0ff */
[----:B------:R-:W-:-:S12]  /*7c50*/  IMAD.MOV.U32 R6, RZ, RZ, R32 ;  /* 0x000000ffff067224 */ /* 0x000fd800078e0020 */
[----:B------:R-:W-:Y:S05]  /*7c60*/  @P0 BRA `(.L_x_165) ;  /* 0xffffff9000a40947 */ /* 0x000fea000383ffff */
[----:B------:R-:W-:Y:S05]  /*7c70*/  EXIT ;  /* 0x000000000000794d */ /* 0x000fea0003800000 */
.L_x_3:
[----:B0-----:R-:W-:Y:S01]  /*7c80*/  ULDC.64 UR4, c[0x0][0x650] ;  /* 0x0001940000047ab9 */ /* 0x001fe20000000a00 */
        /* <DEDUP_REMOVED lines=25> */
.L_x_167:
[--C-:B------:R-:W-:Y:S01]  /*7e20*/  SHF.R.U64 R16, R14, R18, R15.reuse ;  /* 0x000000120e107219 */ /* 0x100fe2000000120f */
[----:B------:R-:W0:Y:S01]  /*7e30*/  LDC R22, c[0x0][0x618] ;  /* 0x00018600ff167b82 */ /* 0x000e220000000800 */
[----:B------:R-:W-:Y:S01]  /*7e40*/  I2FP.F32.U32 R7, R8 ;  /* 0x0000000800077245 */ /* 0x000fe20000201000 */
[----:B------:R-:W-:Y:S01]  /*7e50*/  ULDC UR4, c[0x0][0x150] ;  /* 0x0000540000047ab9 */ /* 0x000fe20000000800 */
[----:B------:R-:W-:Y:S02]  /*7e60*/  SHF.R.U32.HI R6, RZ, R18, R15 ;  /* 0x00000012ff067219 */ /* 0x000fe4000001160f */
[----:B------:R-:W-:Y:S01]  /*7e70*/  IADD3 R9, P0, RZ, -R16, RZ ;  /* 0x80000010ff097210 */ /* 0x000fe20007f1e0ff */
[----:B------:R-:W-:Y:S01]  /*7e80*/  FMUL R13, R7, UR4 ;  /* 0x00000004070d7c20 */ /* 0x000fe20008400000 */
[----:B------:R-:W-:Y:S01]  /*7e90*/  ULDC UR4, c[0x0][0x154] ;  /* 0x0000550000047ab9 */ /* 0x000fe20000000800 */
[----:B------:R-:W1:Y:S02]  /*7ea0*/  LDC.64 R24, c[0x0][0x640] ;  /* 0x00019000ff187b82 */ /* 0x000e640000000a00 */
[----:B------:R-:W-:-:S02]  /*7eb0*/  IMAD.X R11, RZ, RZ, ~R6, P0 ;  /* 0x000000ffff0b7224 */ /* 0x000fc400000e0e06 */
[----:B------:R-:W2:Y:S01]  /*7ec0*/  F2I.U32.TRUNC.NTZ R13, R13 ;  /* 0x0000000d000d7305 */ /* 0x000ea2000020f000 */
[----:B------:R-:W-:-:S03]  /*7ed0*/  IMAD.WIDE.U32 R6, R9, R20, R2 ;  /* 0x0000001409067225 */ /* 0x000fc600078e0002 */
[----:B------:R-:W3:Y:S01]  /*7ee0*/  LDC R15, c[0x0][0x144] ;  /* 0x00005100ff0f7b82 */ /* 0x000ee20000000800 */
[----:B------:R-:W-:-:S04]  /*7ef0*/  IMAD R12, R11, R20, RZ ;  /* 0x000000140b0c7224 */ /* 0x000fc800078e02ff */
[----:B------:R-:W-:Y:S02]  /*7f00*/  IMAD R9, R9, R21, R12 ;  /* 0x0000001509097224 */ /* 0x000fe400078e020c */
[----:B------:R-:W-:Y:S01]  /*7f10*/  IMAD.MOV.U32 R12, RZ, RZ, -0x1 ;  /* 0xffffffffff0c7424 */ /* 0x000fe200078e00ff */
[----:B------:R-:W4:Y:S01]  /*7f20*/  LDC R18, c[0x0][0x608] ;  /* 0x00018200ff127b82 */ /* 0x000f220000000800 */
[----:B------:R-:W-:Y:S01]  /*7f30*/  IMAD.IADD R7, R7, 0x1, R9 ;  /* 0x0000000107077824 */ /* 0x000fe200078e0209 */
[----:B------:R-:W-:-:S04]  /*7f40*/  I2FP.F32.U32 R9, R10 ;  /* 0x0000000a00097245 */ /* 0x000fc80000201000 */
[-C--:B0-----:R-:W-:Y:S01]  /*7f50*/  SHF.R.U64 R14, R6, R22.reuse, R7 ;  /* 0x00000016060e7219 */ /* 0x081fe20000001207 */
[----:B--2---:R-:W-:Y:S01]  /*7f60*/  IMAD.MOV R6, RZ, RZ, -R13 ;  /* 0x000000ffff067224 */ /* 0x004fe200078e0a0d */
[----:B------:R-:W0:Y:S01]  /*7f70*/  LDC R11, c[0x0][0x658] ;  /* 0x00019600ff0b7b82 */ /* 0x000e220000000800 */
[----:B-1----:R-:W-:Y:S01]  /*7f80*/  ISETP.NE.U32.AND P0, PT, R24, RZ, PT ;  /* 0x000000ff1800720c */ /* 0x002fe20003f05070 */
[----:B------:R-:W-:Y:S01]  /*7f90*/  FMUL R9, R9, UR4 ;  /* 0x0000000409097c20 */ /* 0x000fe20008400000 */
[----:B------:R-:W-:Y:S02]  /*7fa0*/  SHF.R.U32.HI R7, RZ, R22, R7 ;  /* 0x00000016ff077219 */ /* 0x000fe40000011607 */
[----:B------:R-:W-:-:S03]  /*7fb0*/  ISETP.NE.AND.EX P0, PT, R25, RZ, PT, P0 ;  /* 0x000000ff1900720c */ /* 0x000fc60003f05300 */
[----:B------:R-:W1:Y:S01]  /*7fc0*/  LDC R21, c[0x0][0x148] ;  /* 0x00005200ff157b82 */ /* 0x000e620000000800 */
[----:B---3--:R-:W-:Y:S02]  /*7fd0*/  IMAD R22, R15, R6, R8 ;  /* 0x000000060f167224 */ /* 0x008fe400078e0208 */
[----:B------:R-:W-:-:S05]  /*7fe0*/  IMAD.MOV.U32 R8, RZ, RZ, 0x1 ;  /* 0x00000001ff087424 */ /* 0x000fca00078e00ff */
[----:B------:R-:W2:Y:S01]  /*7ff0*/  LDC R20, c[0x0][0x600] ;  /* 0x00018000ff147b82 */ /* 0x000ea20000000800 */
[-CC-:B----4-:R-:W-:Y:S02]  /*8000*/  SHF.R.U64 R17, R14, R18.reuse, R7.reuse ;  /* 0x000000120e117219 */ /* 0x190fe40000001207 */
[----:B------:R-:W-:Y:S02]  /*8010*/  SHF.R.U32.HI R6, RZ, R18, R7 ;  /* 0x00000012ff067219 */ /* 0x000fe40000011607 */
[----:B------:R3:W4:Y:S03]  /*8020*/  F2I.U32.TRUNC.NTZ R18, R9 ;  /* 0x0000000900127305 */ /* 0x000726000020f000 */
[----:B------:R-:W1:Y:S01]  /*8030*/  LDC R23, c[0x0][0x648] ;  /* 0x00019200ff177b82 */ /* 0x000e620000000800 */
[-C--:B0-----:R-:W-:Y:S02]  /*8040*/  SHF.R.U64 R19, R17, R11.reuse, R6 ;  /* 0x0000000b11137219 */ /* 0x081fe40000001206 */
[----:B------:R-:W-:-:S02]  /*8050*/  SHF.L.U32 R12, R12, R11, RZ ;  /* 0x0000000b0c0c7219 */ /* 0x000fc400000006ff */
[-C--:B------:R-:W-:Y:S01]  /*8060*/  SHF.R.U32.HI R7, RZ, R11.reuse, R6 ;  /* 0x0000000bff077219 */ /* 0x080fe20000011606 */
[----:B------:R-:W-:Y:S01]  /*8070*/  IMAD.MOV.U32 R6, RZ, RZ, R19 ;  /* 0x000000ffff067224 */ /* 0x000fe200078e0013 */
[----:B------:R-:W-:Y:S01]  /*8080*/  SHF.L.U32 R27, R8, R11, RZ ;  /* 0x0000000b081b7219 */ /* 0x000fe200000006ff */
[----:B------:R-:W0:Y:S01]  /*8090*/  LDC R26, c[0x0][0x638] ;  /* 0x00018e00ff1a7b82 */ /* 0x000e220000000800 */
[----:B------:R-:W-:-:S07]  /*80a0*/  LOP3.LUT R28, RZ, R12, RZ, 0x33, !PT ;  /* 0x0000000cff1c7212 */ /* 0x000fce00078e33ff */
[----:B------:R-:W0:Y:S01]  /*80b0*/  LDC R29, c[0x0][0x610] ;  /* 0x00018400ff1d7b82 */ /* 0x000e220000000800 */
[----:B---34-:R-:W-:Y:S05]  /*80c0*/  @!P0 BRA `(.L_x_168) ;  /* 0x0000000000288947 */ /* 0x018fea0003800000 */
        /* <DEDUP_REMOVED lines=10> */
.L_x_168:
[----:B-1----:R-:W-:Y:S01]  /*8170*/  SHF.R.U64 R7, R6, R23, R7 ;  /* 0x0000001706077219 */ /* 0x002fe20000001207 */
[----:B--2---:R-:W-:Y:S01]  /*8180*/  VIADD R9, R20, 0xffffffff ;  /* 0xffffffff14097836 */ /* 0x004fe20000000000 */
[----:B------:R-:W-:Y:S01]  /*8190*/  LOP3.LUT R6, R17, R28, RZ, 0xc0, !PT ;  /* 0x0000001c11067212 */ /* 0x000fe200078ec0ff */
[----:B------:R-:W-:Y:S02]  /*81a0*/  IMAD.MOV R18, RZ, RZ, -R18 ;  /* 0x000000ffff127224 */ /* 0x000fe400078e0a12 */
[----:B------:R-:W-:Y:S02]  /*81b0*/  IMAD.MOV R8, RZ, RZ, -R7 ;  /* 0x000000ffff087224 */ /* 0x000fe400078e0a07 */
[----:B------:R-:W-:Y:S01]  /*81c0*/  IMAD R11, R27, R7, R6 ;  /* 0x000000071b0b7224 */ /* 0x000fe200078e0206 */
[----:B------:R-:W-:Y:S01]  /*81d0*/  LOP3.LUT R7, R14, R9, RZ, 0xc0, !PT ;  /* 0x000000090e077212 */ /* 0x000fe200078ec0ff */
[----:B------:R-:W-:Y:S02]  /*81e0*/  @P3 IMAD R22, R21, R18, R10 ;  /* 0x0000001215163224 */ /* 0x000fe400078e020a */
[----:B0-----:R-:W-:-:S02]  /*81f0*/  IMAD R6, R8, R26, R19 ;  /* 0x0000001a08067224 */ /* 0x001fc400078e0213 */
[----:B------:R-:W-:Y:S02]  /*8200*/  IMAD R11, R11, R29, R22 ;  /* 0x0000001d0b0b7224 */ /* 0x000fe400078e0216 */
[----:B------:R-:W-:Y:S02]  /*8210*/  IMAD R6, R6, R20, R7 ;  /* 0x0000001406067224 */ /* 0x000fe400078e0207 */
[----:B------:R-:W-:-:S03]  /*8220*/  IMAD.MOV.U32 R8, RZ, RZ, 0x1 ;  /* 0x00000001ff087424 */ /* 0x000fc600078e00ff */
[----:B------:R-:W-:Y:S02]  /*8230*/  SEL R14, R6, R11, !P3 ;  /* 0x0000000b060e7207 */ /* 0x000fe40005800000 */
[----:B------:R-:W-:Y:S01]  /*8240*/  SEL R11, R11, R6, !P3 ;  /* 0x000000060b0b7207 */ /* 0x000fe20005800000 */
[----:B------:R-:W-:Y:S01]  /*8250*/  IMAD.MOV.U32 R6, RZ, RZ, R16 ;  /* 0x000000ffff067224 */ /* 0x000fe200078e0010 */
[----:B------:R-:W-:-:S07]  /*8260*/  PRMT R7, R8, 0x7610, R7 ;  /* 0x0000761008077816 */ /* 0x000fce0000000007 */
.L_x_166:
[----:B------:R-:W-:-:S08]  /*8270*/  NOP ;  /* 0x0000000000007918 */ /* 0x000fd00000000000 */
[----:B------:R-:W0:-:S00]  /*8280*/  USETMAXREG.DEALLOC.CTAPOOL 0x28 ;  /* 0x00000028000079c8 */ /* 0x000e0000080e0500 */
[----:B0-----:R-:W-:-:S13]  /*8290*/  ISETP.NE.AND P0, PT, R5, RZ, PT ;  /* 0x000000ff0500720c */ /* 0x001fda0003f05270 */
[----:B------:R-:W-:Y:S05]  /*82a0*/  @P0 EXIT ;  /* 0x000000000000094d */ /* 0x000fea0003800000 */
[----:B------:R-:W-:Y:S01]  /*82b0*/  LOP3.LUT P0, RZ, R7, 0xff, RZ, 0xc0, !PT ;  /* 0x000000ff07ff7812 */ /* 0x000fe2000780c0ff */
[----:B------:R-:W-:Y:S02]  /*82c0*/  IMAD.MOV.U32 R5, RZ, RZ, 0x1 ;  /* 0x00000001ff057424 */ /* 0x000fe400078e00ff */
[----:B------:R-:W-:-:S10]  /*82d0*/  IMAD.MOV.U32 R13, RZ, RZ, RZ ;  /* 0x000000ffff0d7224 */ /* 0x000fd400078e00ff */
[----:B------:R-:W-:Y:S05]  /*82e0*/  @!P0 BRA `(.L_x_169) ;  /* 0x0000000c00308947 */ /* 0x000fea0003800000 */
[----:B------:R-:W0:Y:S01]  /*82f0*/  LDC R5, c[0x0][0x28c] ;  /* 0x0000a300ff057b82 */ /* 0x000e220000000800 */
[----:B------:R-:W-:Y:S01]  /*8300*/  ULDC UR5, c[0x0][0x600] ;  /* 0x0001800000057ab9 */ /* 0x000fe20000000800 */
[----:B------:R-:W-:Y:S01]  /*8310*/  ULDC UR4, c[0x0][0xc] ;  /* 0x0000030000047ab9 */ /* 0x000fe20000000800 */
[----:B------:R-:W-:Y:S01]  /*8320*/  UIADD3 UR16, UR5, -0x1, URZ ;  /* 0xffffffff05107890 */ /* 0x000fe2000fffe03f */
[C---:B------:R-:W-:Y:S01]  /*8330*/  LOP3.LUT P2, RZ, R0.reuse, 0x7f, RZ, 0xc0, !PT ;  /* 0x0000007f00ff7812 */ /* 0x040fe2000784c0ff */
[----:B------:R-:W-:Y:S01]  /*8340*/  ULDC UR6, c[0x0][0x658] ;  /* 0x0001960000067ab9 */ /* 0x000fe20000000800 */
[----:B------:R-:W-:Y:S01]  /*8350*/  ULDC UR5, c[0x0][0x10] ;  /* 0x0000040000057ab9 */ /* 0x000fe20000000800 */
[----:B------:R-:W-:Y:S01]  /*8360*/  UMOV UR7, 0xffffffff ;  /* 0xffffffff00077882 */ /* 0x000fe20000000000 */
[----:B------:R-:W-:Y:S01]  /*8370*/  UMOV UR8, 0x1 ;  /* 0x0000000100087882 */ /* 0x000fe20000000000 */
[----:B------:R-:W-:Y:S01]  /*8380*/  UIMAD.WIDE.U32 UR4, UR4, UR5, URZ ;  /* 0x00000005040472a5 */ /* 0x000fe2000f8e003f */
[----:B------:R-:W-:Y:S01]  /*8390*/  LOP3.LUT P0, RZ, R0, 0x1f, RZ, 0xc0, !PT ;  /* 0x0000001f00ff7812 */ /* 0x000fe2000780c0ff */
[----:B------:R-:W-:Y:S01]  /*83a0*/  USHF.L.U32 UR7, UR7, UR6, URZ ;  /* 0x0000000607077299 */ /* 0x000fe2000800063f */
[----:B------:R-:W-:Y:S01]  /*83b0*/  BSSY B0, `(.L_x_169) ;  /* 0x00000bf000007945 */ /* 0x000fe20003800000 */
[----:B------:R-:W-:Y:S01]  /*83c0*/  USHF.L.U32 UR18, UR8, UR6, URZ ;  /* 0x0000000608127299 */ /* 0x000fe2000800063f */
[----:B------:R-:W-:Y:S01]  /*83d0*/  IMAD.MOV.U32 R15, RZ, RZ, 0x1 ;  /* 0x00000001ff0f7424 */ /* 0x000fe200078e00ff */
[----:B------:R-:W-:Y:S01]  /*83e0*/  LOP3.LUT R16, R4, 0x2, RZ, 0xfc, !PT ;  /* 0x0000000204107812 */ /* 0x000fe200078efcff */
[----:B------:R-:W-:Y:S01]  /*83f0*/  ULDC UR6, c[0x0][0x14] ;  /* 0x0000050000067ab9 */ /* 0x000fe20000000800 */
[----:B------:R-:W-:Y:S01]  /*8400*/  PLOP3.LUT P0, PT, P0, P2, PT, 0x8a, 0x0 ;  /* 0x000000000000781c */ /* 0x000fe20000705172 */
[----:B------:R-:W-:Y:S01]  /*8410*/  UIMAD.WIDE.U32 UR20, UR4, UR6, URZ ;  /* 0x00000006041472a5 */ /* 0x000fe2000f8e003f */
[----:B------:R-:W-:Y:S01]  /*8420*/  IMAD.MOV.U32 R13, RZ, RZ, RZ ;  /* 0x000000ffff0d7224 */ /* 0x000fe200078e00ff */
[----:B------:R-:W-:-:S02]  /*8430*/  UIMAD UR13, UR5, UR6, URZ ;  /* 0x00000006050d72a4 */ /* 0x000fc4000f8e023f */
[----:B------:R-:W-:Y:S01]  /*8440*/  ULOP3.LUT UR17, URZ, UR7, URZ, 0x33, !UPT ;  /* 0x000000073f117292 */ /* 0x000fe2000f8e333f */
[----:B0-----:R-:W-:Y:S01]  /*8450*/  VIADD R5, R5, 0x1f ;  /* 0x0000001f05057836 */ /* 0x001fe20000000000 */
[----:B------:R-:W-:Y:S01]  /*8460*/  UIADD3 UR13, UR21, UR13, URZ ;  /* 0x0000000d150d7290 */ /* 0x000fe2000fffe03f */
[----:B------:R-:W-:-:S03]  /*8470*/  ULDC.64 UR22, c[0x0][0x198] ;  /* 0x0000660000167ab9 */ /* 0x000fc60000000a00 */
[----:B------:R-:W-:-:S04]  /*8480*/  SHF.R.S32.HI R8, RZ, 0x1f, R5 ;  /* 0x0000001fff087819 */ /* 0x000fc80000011405 */
[----:B------:R-:W-:Y:S01]  /*8490*/  LEA.HI R8, R8, R5, RZ, 0x5 ;  /* 0x0000000508087211 */ /* 0x000fe200078f28ff */
[----:B------:R-:W-:-:S03]  /*84a0*/  IMAD.MOV.U32 R5, RZ, RZ, 0x1 ;  /* 0x00000001ff057424 */ /* 0x000fc600078e00ff */
[----:B------:R-:W-:-:S05]  /*84b0*/  SHF.R.S32.HI R12, RZ, 0x5, R8 ;  /* 0x00000005ff0c7819 */ /* 0x000fca0000011408 */
[----:B------:R-:W-:-:S07]  /*84c0*/  VIADD R0, R12, 0x1 ;  /* 0x000000010c007836 */ /* 0x000fce0000000000 */
.L_x_181:
[----:B------:R-:W-:-:S03]  /*84d0*/  UMOV UR4, 0xffffffff ;  /* 0xffffffff00047882 */ /* 0x000fc60000000000 */
[----:B------:R-:W-:Y:S05]  /*84e0*/  BRA.DIV UR4, `(.L_x_170) ;  /* 0x0000000e047c7947 */ /* 0x000fea000b800000 */
[----:B------:R-:W-:-:S13]  /*84f0*/  ELECT P1, URZ, PT ;  /* 0x00000000003f782f */ /* 0x000fda0003820000 */
.L_x_191:
[----:B------:R-:W0:Y:S01]  /*8500*/  LDC R7, c[0x0][0x28c] ;  /* 0x0000a300ff077b82 */ /* 0x000e220000000800 */
[----:B------:R-:W-:Y:S01]  /*8510*/  BSSY B1, `(.L_x_171) ;  /* 0x0000037000017945 */ /* 0x000fe20003800000 */
[----:B0-----:R-:W-:-:S13]  /*8520*/  ISETP.LT.OR P1, PT, R7, 0x1, !P1 ;  /* 0x000000010700780c */ /* 0x001fda0004f21670 */
[----:B------:R-:W-:Y:S05]  /*8530*/  @P1 BRA `(.L_x_172) ;  /* 0x0000000000d01947 */ /* 0x000fea0003800000 */
[----:B------:R-:W-:Y:S02]  /*8540*/  IMAD.SHL.U32 R14, R14, 0x40, RZ ;  /* 0x000000400e0e7824 */ /* 0x000fe400078e00ff */
[----:B------:R-:W-:Y:S02]  /*8550*/  IMAD.SHL.U32 R17, R11, 0x100, RZ ;  /* 0x000001000b117824 */ /* 0x000fe400078e00ff */
[----:B------:R-:W-:Y:S02]  /*8560*/  IMAD.MOV.U32 R20, RZ, RZ, RZ ;  /* 0x000000ffff147224 */ /* 0x000fe400078e00ff */
[----:B------:R-:W-:Y:S02]  /*8570*/  IMAD.MOV.U32 R7, RZ, RZ, R0 ;  /* 0x000000ffff077224 */ /* 0x000fe400078e0000 */
[----:B------:R-:W-:Y:S02]  /*8580*/  IMAD.MOV.U32 R8, RZ, RZ, R5 ;  /* 0x000000ffff087224 */ /* 0x000fe400078e0005 */
[----:B------:R-:W-:-:S07]  /*8590*/  IMAD.MOV.U32 R9, RZ, RZ, R13 ;  /* 0x000000ffff097224 */ /* 0x000fce00078e000d */
.L_x_176:
[----:B------:R-:W0:Y:S01]  /*85a0*/  S2R R11, SR_CgaCtaId ;  /* 0x00000000000b7919 */ /* 0x000e220000008800 */
[----:B------:R-:W-:-:S04]  /*85b0*/  MOV R10, 0x400 ;  /* 0x00000400000a7802 */ /* 0x000fc80000000f00 */
[----:B0-----:R-:W-:Y:S02]  /*85c0*/  LEA R18, R11, R10, 0x18 ;  /* 0x0000000a0b127211 */ /* 0x001fe400078ec0ff */
[----:B------:R-:W-:Y:S01]  /*85d0*/  SHF.L.U32 R10, R8, 0x1f, RZ ;  /* 0x0000001f080a7819 */ /* 0x000fe200000006ff */
[----:B------:R-:W0:Y:S02]  /*85e0*/  @!P2 LDC R11, c[0x0][0x500] ;  /* 0x00014000ff0bab82 */ /* 0x000e240000000800 */
[----:B------:R-:W-:-:S04]  /*85f0*/  IMAD R19, R9, 0x8, R18 ;  /* 0x0000000809137824 */ /* 0x000fc800078e0212 */
[----:B------:R-:W1:Y:S02]  /*8600*/  SYNCS.PHASECHK.TRANS64.TRYWAIT P1, [R19+URZ+0x18], R10 ;  /* 0x0000180a130075a7 */ /* 0x000e64000802017f */
[----:B-1----:R-:W-:Y:S05]  /*8610*/  @!P1 BRA `(.L_x_173) ;  /* 0x0000000c00509947 */ /* 0x002fea0003800000 */
.L_x_192:
[----:B-1----:R-:W-:Y:S01]  /*8620*/  PRMT R10, R16, 0x9910, RZ ;  /* 0x00009910100a7816 */ /* 0x002fe200000000ff */
[----:B0-----:R0:W-:Y:S03]  /*8630*/  @!P2 SYNCS.ARRIVE.TRANS64 RZ, [R19+URZ], R11 ;  /* 0x0000000b13ffa9a7 */ /* 0x0011e6000800003f */
[----:B------:R-:W-:-:S13]  /*8640*/  ISETP.NE.AND P1, PT, R10, 0x2, PT ;  /* 0x000000020a00780c */ /* 0x000fda0003f25270 */
[----:B0-----:R-:W-:Y:S05]  /*8650*/  @P1 BRA `(.L_x_174) ;  /* 0x0000000000041947 */ /* 0x001fea0003800000 */
[----:B------:R-:W-:Y:S01]  /*8660*/  BPT.TRAP 0x1 ;  /* 0x000000040000795c */ /* 0x000fe20000300000 */
.L_x_174:
[----:B------:R-:W-:Y:S05]  /*8670*/  @P0 BRA `(.L_x_175) ;  /* 0x0000000000040947 */ /* 0x000fea0003800000 */
[----:B------:R-:W-:Y:S01]  /*8680*/  BPT.TRAP 0x1 ;  /* 0x000000040000795c */ /* 0x000fe20000300000 */
.L_x_175:
[--C-:B------:R-:W-:Y:S01]  /*8690*/  IMAD R10, R9, 0x2000, R18.reuse ;  /* 0x00002000090a7824 */ /* 0x100fe200078e0212 */
[----:B------:R-:W-:Y:S01]  /*86a0*/  R2UR UR9, R19 ;  /* 0x00000000130972ca */ /* 0x000fe200000e0000 */
[----:B------:R-:W-:Y:S01]  /*86b0*/  IMAD R18, R9, 0x800, R18 ;  /* 0x0000080009127824 */ /* 0x000fe200078e0212 */
[----:B------:R-:W-:Y:S01]  /*86c0*/  UIADD3 UR4, UP0, UR22, 0xf0, URZ ;  /* 0x000000f016047890 */ /* 0x000fe2000ff1e03f */
[----:B------:R-:W-:Y:S01]  /*86d0*/  VIADD R7, R7, 0xffffffff ;  /* 0xffffffff07077836 */ /* 0x000fe20000000000 */
[----:B------:R-:W-:Y:S01]  /*86e0*/  R2UR UR5, R10 ;  /* 0x000000000a0572ca */ /* 0x000fe200000e0000 */
[----:B------:R-:W-:Y:S01]  /*86f0*/  UIADD3 UR24, UP1, UR22, 0x1f0, URZ ;  /* 0x000001f016187890 */ /* 0x000fe2000ff3e03f */
[----:B------:R-:W-:Y:S01]  /*8700*/  R2UR UR8, R18 ;  /* 0x00000000120872ca */ /* 0x000fe200000e0000 */
[----:B------:R-:W-:Y:S01]  /*8710*/  VIADD R9, R9, 0x1 ;  /* 0x0000000109097836 */ /* 0x000fe20000000000 */
[----:B------:R-:W-:Y:S01]  /*8720*/  R2UR UR11, R17 ;  /* 0x00000000110b72ca */ /* 0x000fe200000e0000 */
[----:B------:R-:W-:Y:S01]  /*8730*/  UIADD3.X UR25, URZ, UR23, URZ, UP1, !UPT ;  /* 0x000000173f197290 */ /* 0x000fe20008ffe43f */
[----:B------:R-:W-:Y:S01]  /*8740*/  R2UR UR10, R20 ;  /* 0x00000000140a72ca */ /* 0x000fe200000e0000 */
[----:B------:R-:W-:Y:S01]  /*8750*/  UMOV UR6, 0x0 ;  /* 0x0000000000067882 */ /* 0x000fe20000000000 */
[----:B------:R-:W-:Y:S01]  /*8760*/  R2UR UR12, R6 ;  /* 0x00000000060c72ca */ /* 0x000fe200000e0000 */
[----:B------:R-:W-:Y:S01]  /*8770*/  UMOV UR7, 0x10000000 ;  /* 0x1000000000077882 */ /* 0x000fe20000000000 */
[----:B------:R-:W-:Y:S01]  /*8780*/  R2UR UR19, R14 ;  /* 0x000000000e1372ca */ /* 0x000fe200000e0000 */
[----:B------:R-:W-:Y:S01]  /*8790*/  VIADD R20, R20, 0x20 ;  /* 0x0000002014147836 */ /* 0x000fe20000000000 */
[----:B------:R-:W-:Y:S01]  /*87a0*/  ISETP.GT.AND P4, PT, R7, 0x1, PT ;  /* 0x000000010700780c */ /* 0x000fe20003f84270 */
[----:B------:R-:W-:Y:S01]  /*87b0*/  UIADD3 UR14, UR5, 0x100, URZ ;  /* 0x00000100050e7890 */ /* 0x000fe2000fffe03f */
[----:B------:R-:W-:Y:S01]  /*87c0*/  ISETP.NE.AND P1, PT, R9, 0x3, PT ;  /* 0x000000030900780c */ /* 0x000fe20003f25270 */
[----:B------:R-:W-:-:S02]  /*87d0*/  UIADD3.X UR5, URZ, UR23, URZ, UP0, !UPT ;  /* 0x000000173f057290 */ /* 0x000fc400087fe43f */
[----:B------:R-:W-:Y:S01]  /*87e0*/  UIADD3 UR15, UR8, 0x6100, URZ ;  /* 0x00006100080f7890 */ /* 0x000fe2000fffe03f */
[----:B------:R-:W-:Y:S02]  /*87f0*/  SEL R11, RZ, 0x1, P1 ;  /* 0x00000001ff0b7807 */ /* 0x000fe40000800000 */
[----:B------:R-:W-:Y:S01]  /*8800*/  UMOV UR8, UR14 ;  /* 0x0000000e00087c82 */ /* 0x000fe20008000000 */
[----:B------:R-:W-:Y:S02]  /*8810*/  SEL R9, R9, RZ, P1 ;  /* 0x000000ff09097207 */ /* 0x000fe40000800000 */
[----:B------:R-:W-:Y:S01]  /*8820*/  LOP3.LUT R8, R8, R11, RZ, 0x3c, !PT ;  /* 0x0000000b08087212 */ /* 0x000fe200078e3cff */
[----:B------:R0:W-:Y:S02]  /*8830*/  UTMALDG.3D [UR8], [UR4], desc[UR6] ;  /* 0x00000608040075b4 */ /* 0x0001e40008011000 */
[----:B0-----:R-:W-:Y:S01]  /*8840*/  UMOV UR8, UR15 ;  /* 0x0000000f00087c82 */ /* 0x001fe20008000000 */
[----:B------:R-:W-:-:S02]  /*8850*/  UMOV UR11, UR19 ;  /* 0x00000013000b7c82 */ /* 0x000fc40008000000 */
[----:B------:R0:W-:Y:S02]  /*8860*/  UTMALDG.3D [UR8], [UR24], desc[UR6] ;  /* 0x00000608180075b4 */ /* 0x0001e40008011000 */
[----:B0-----:R-:W-:Y:S05]  /*8870*/  @P4 BRA `(.L_x_176) ;  /* 0xfffffffc00484947 */ /* 0x001fea000383ffff */
.L_x_172:
[----:B------:R-:W-:Y:S05]  /*8880*/  BSYNC B1 ;  /* 0x0000000000017941 */ /* 0x000fea0003800000 */
.L_x_171:
[----:B------:R-:W-:Y:S01]  /*8890*/  LOP3.LUT P4, RZ, R15, 0xff, RZ, 0xc0, !PT ;  /* 0x000000ff0fff7812 */ /* 0x000fe2000788c0ff */
[----:B------:R-:W-:Y:S01]  /*88a0*/  IMAD.IADD R13, R12, 0x1, R13 ;  /* 0x000000010c0d7824 */ /* 0x000fe200078e020d */
[----:B------:R-:W-:Y:S01]  /*88b0*/  IADD3 R2, P5, R2, UR20, RZ ;  /* 0x0000001402027c10 */ /* 0x000fe2000ffbe0ff */
[----:B------:R-:W-:Y:S01]  /*88c0*/  ULDC.64 UR4, c[0x0][0x650] ;  /* 0x0001940000047ab9 */ /* 0x000fe20000000a00 */
[----:B------:R-:W-:Y:S01]  /*88d0*/  BSSY B1, `(.L_x_177) ;  /* 0x000006a000017945 */ /* 0x000fe20003800000 */
[----:B------:R-:W-:Y:S01]  /*88e0*/  IMAD.MOV.U32 R11, RZ, RZ, -0x1 ;  /* 0xffffffffff0b7424 */ /* 0x000fe200078e00ff */
[----:B------:R-:W-:Y:S01]  /*88f0*/  ISETP.GT.U32.AND P1, PT, R13, 0x2, PT ;  /* 0x000000020d00780c */ /* 0x000fe20003f24070 */
[----:B------:R-:W-:Y:S01]  /*8900*/  IMAD.MOV.U32 R14, RZ, RZ, -0x1 ;  /* 0xffffffffff0e7424 */ /* 0x000fe200078e00ff */
[----:B------:R-:W-:Y:S02]  /*8910*/  IADD3.X R3, R3, UR13, RZ, P5, !PT ;  /* 0x0000000d03037c10 */ /* 0x000fe4000affe4ff */
[----:B------:R-:W-:-:S02]  /*8920*/  ISETP.LT.U32.AND P1, PT, R12, 0x3, P1 ;  /* 0x000000030c00780c */ /* 0x000fc40000f21070 */
[----:B------:R-:W-:Y:S01]  /*8930*/  PRMT R15, RZ, 0x7610, R15 ;  /* 0x00007610ff0f7816 */ /* 0x000fe2000000000f */
[----:B------:R-:W0:Y:S01]  /*8940*/  @P4 S2R R7, SR_CgaCtaId ;  /* 0x0000000000074919 */ /* 0x000e220000008800 */
[----:B------:R-:W-:-:S04]  /*8950*/  @P4 MOV R6, 0x400 ;  /* 0x0000040000064802 */ /* 0x000fc80000000f00 */
[----:B0-----:R-:W-:Y:S01]  /*8960*/  @P4 LEA R8, R7, R6, 0x18 ;  /* 0x0000000607084211 */ /* 0x001fe200078ec0ff */
[----:B------:R-:W-:Y:S01]  /*8970*/  IMAD.WIDE.U32 R6, R13, -0x55555555, RZ ;  /* 0xaaaaaaab0d067825 */ /* 0x000fe200078e00ff */
[----:B------:R-:W-:Y:S02]  /*8980*/  SEL R6, RZ, 0x1, !P1 ;  /* 0x00000001ff067807 */ /* 0x000fe40004800000 */
[----:B------:R-:W-:Y:S01]  /*8990*/  ISETP.GE.U32.AND P1, PT, R2, UR4, PT ;  /* 0x0000000402007c0c */ /* 0x000fe2000bf26070 */
[----:B------:R0:W-:Y:S01]  /*89a0*/  @P4 SYNCS.ARRIVE.TRANS64.A1T0 RZ, [R8+URZ+0x48], RZ ;  /* 0x000048ff08ff49a7 */ /* 0x0001e2000810003f */
[----:B------:R-:W-:Y:S02]  /*89b0*/  ISETP.GE.U32.AND P4, PT, R12, 0x3, PT ;  /* 0x000000030c00780c */ /* 0x000fe40003f86070 */
[----:B------:R-:W-:Y:S02]  /*89c0*/  ISETP.GE.U32.AND.EX P1, PT, R3, UR5, PT, P1 ;  /* 0x0000000503007c0c */ /* 0x000fe4000bf26110 */
[----:B------:R-:W-:Y:S01]  /*89d0*/  LOP3.LUT R5, R5, R6, RZ, 0x3c, !PT ;  /* 0x0000000605057212 */ /* 0x000fe200078e3cff */
[----:B------:R-:W-:Y:S01]  /*89e0*/  IMAD.MOV.U32 R6, RZ, RZ, -0x1 ;  /* 0xffffffffff067424 */ /* 0x000fe200078e00ff */
[----:B0-----:R-:W-:-:S02]  /*89f0*/  SHF.R.U32.HI R8, RZ, 0x1, R7 ;  /* 0x00000001ff087819 */ /* 0x001fc40000011607 */
[----:B------:R-:W-:-:S03]  /*8a00*/  PRMT R7, RZ, 0x7610, R7 ;  /* 0x00007610ff077816 */ /* 0x000fc60000000007 */
[----:B------:R-:W-:Y:S02]  /*8a10*/  IMAD R13, R8, -0x3, R13 ;  /* 0xfffffffd080d7824 */ /* 0x000fe400078e020d */
[----:B------:R-:W-:Y:S02]  /*8a20*/  @P4 LOP3.LUT R5, R5, 0x1, R8, 0x78, !PT ;  /* 0x0000000105054812 */ /* 0x000fe400078e7808 */
[----:B------:R-:W-:Y:S05]  /*8a30*/  @P1 BRA `(.L_x_178) ;  /* 0x00000004004c1947 */ /* 0x000fea0003800000 */
[----:B------:R-:W-:Y:S01]  /*8a40*/  ULDC.64 UR4, c[0x0][0x628] ;  /* 0x00018a0000047ab9 */ /* 0x000fe20000000a00 */
[----:B------:R-:W0:Y:S01]  /*8a50*/  S2R R17, SR_CTAID.X ;  /* 0x0000000000117919 */ /* 0x000e220000002500 */
[----:B------:R-:W-:Y:S01]  /*8a60*/  ISETP.NE.U32.AND P1, PT, RZ, UR4, PT ;  /* 0x00000004ff007c0c */ /* 0x000fe2000bf25070 */
[----:B------:R-:W-:Y:S01]  /*8a70*/  ULDC UR7, c[0x0][0x630] ;  /* 0x00018c0000077ab9 */ /* 0x000fe20000000800 */
[----:B------:R-:W-:Y:S01]  /*8a80*/  IMAD.MOV.U32 R6, RZ, RZ, R2 ;  /* 0x000000ffff067224 */ /* 0x000fe200078e0002 */
[----:B------:R-:W1:Y:S01]  /*8a90*/  S2R R14, SR_CTAID.Y ;  /* 0x00000000000e7919 */ /* 0x000e620000002600 */
[----:B------:R-:W-:Y:S01]  /*8aa0*/  ISETP.NE.AND.EX P1, PT, RZ, UR5, PT, P1 ;  /* 0x00000005ff007c0c */ /* 0x000fe2000bf25310 */
[----:B------:R-:W-:-:S12]  /*8ab0*/  IMAD.MOV.U32 R7, RZ, RZ, R3 ;  /* 0x000000ffff077224 */ /* 0x000fd800078e0003 */
[----:B------:R-:W-:Y:S05]  /*8ac0*/  @!P1 BRA `(.L_x_179) ;  /* 0x0000000000289947 */ /* 0x000fea0003800000 */
[----:B------:R-:W-:Y:S02]  /*8ad0*/  ULDC UR6, c[0x0][0x634] ;  /* 0x00018d0000067ab9 */ /* 0x000fe40000000800 */
[----:B------:R-:W-:-:S05]  /*8ae0*/  IADD3 R11, P1, R2, UR6, RZ ;  /* 0x00000006020b7c10 */ /* 0x000fca000ff3e0ff */
[----:B------:R-:W-:-:S04]  /*8af0*/  IMAD.X R19, RZ, RZ, R3, P1 ;  /* 0x000000ffff137224 */ /* 0x000fc800008e0603 */
[----:B------:R-:W-:-:S04]  /*8b00*/  IMAD.WIDE.U32 R8, R19, UR4, RZ ;  /* 0x0000000413087c25 */ /* 0x000fc8000f8e00ff */
[----:B------:R-:W-:-:S04]  /*8b10*/  IMAD.WIDE.U32 R8, P1, R11, UR5, R8 ;  /* 0x000000050b087c25 */ /* 0x000fc8000f820008 */
[----:B------:R-:W-:-:S04]  /*8b20*/  IMAD.WIDE.U32 R10, R11, UR4, RZ ;  /* 0x000000040b0a7c25 */ /* 0x000fc8000f8e00ff */
[----:B------:R-:W-:Y:S01]  /*8b30*/  IMAD.X R7, RZ, RZ, RZ, P1 ;  /* 0x000000ffff077224 */ /* 0x000fe200008e06ff */
[----:B------:R-:W-:Y:S01]  /*8b40*/  IADD3 RZ, P1, R11, R8, RZ ;  /* 0x000000080bff7210 */ /* 0x000fe20007f3e0ff */
[----:B------:R-:W-:-:S04]  /*8b50*/  IMAD.MOV.U32 R6, RZ, RZ, R9 ;  /* 0x000000ffff067224 */ /* 0x000fc800078e0009 */
[----:B------:R-:W-:-:S08]  /*8b60*/  IMAD.WIDE.U32.X R6, R19, UR5, R6, P1 ;  /* 0x0000000513067c25 */ /* 0x000fd000088e0406 */
.L_x_179:
[--C-:B------:R-:W-:Y:S01]  /*8b70*/  SHF.R.U64 R10, R6, UR7, R7.reuse ;  /* 0x00000007060a7c19 */ /* 0x100fe20008001207 */
[----:B------:R-:W-:Y:S01]  /*8b80*/  ULDC.64 UR4, c[0x0][0x620] ;  /* 0x0001880000047ab9 */ /* 0x000fe20000000a00 */
[----:B------:R-:W-:Y:S01]  /*8b90*/  SHF.R.U32.HI R6, RZ, UR7, R7 ;  /* 0x00000007ff067c19 */ /* 0x000fe20008011607 */
[----:B------:R-:W2:Y:S01]  /*8ba0*/  LDC R22, c[0x0][0x144] ;  /* 0x00005100ff167b82 */ /* 0x000ea20000000800 */
[----:B------:R-:W-:Y:S01]  /*8bb0*/  IADD3 R9, P1, RZ, -R10, RZ ;  /* 0x8000000aff097210 */ /* 0x000fe20007f3e0ff */
[----:B------:R-:W-:Y:S01]  /*8bc0*/  ULDC.64 UR8, c[0x0][0x640] ;  /* 0x0001900000087ab9 */ /* 0x000fe20000000a00 */
[----:B0-----:R-:W-:Y:S01]  /*8bd0*/  I2FP.F32.U32 R11, R17 ;  /* 0x00000011000b7245 */ /* 0x001fe20000201000 */
[----:B------:R-:W-:Y:S02]  /*8be0*/  ULDC UR6, c[0x0][0x608] ;  /* 0x0001820000067ab9 */ /* 0x000fe40000000800 */
[----:B------:R-:W-:Y:S01]  /*8bf0*/  IMAD.X R6, RZ, RZ, ~R6, P1 ;  /* 0x000000ffff067224 */ /* 0x000fe200008e0e06 */
[----:B------:R-:W-:Y:S01]  /*8c00*/  ISETP.NE.U32.AND P1, PT, RZ, UR8, PT ;  /* 0x00000008ff007c0c */ /* 0x000fe2000bf25070 */
[----:B------:R-:W0:Y:S02]  /*8c10*/  LDC R19, c[0x0][0x148] ;  /* 0x00005200ff137b82 */ /* 0x000e240000000800 */
[----:B------:R-:W-:Y:S01]  /*8c20*/  IMAD R8, R6, UR4, RZ ;  /* 0x0000000406087c24 */ /* 0x000fe2000f8e02ff */
[----:B------:R-:W-:Y:S01]  /*8c30*/  ISETP.NE.AND.EX P1, PT, RZ, UR9, PT, P1 ;  /* 0x00000009ff007c0c */ /* 0x000fe2000bf25310 */
[----:B------:R-:W-:Y:S01]  /*8c40*/  IMAD.WIDE.U32 R6, R9, UR4, R2 ;  /* 0x0000000409067c25 */ /* 0x000fe2000f8e0002 */
[----:B------:R-:W-:-:S03]  /*8c50*/  ULDC UR4, c[0x0][0x150] ;  /* 0x0000540000047ab9 */ /* 0x000fc60000000800 */
[----:B------:R-:W-:Y:S02]  /*8c60*/  IMAD R9, R9, UR5, R8 ;  /* 0x0000000509097c24 */ /* 0x000fe4000f8e0208 */
[----:B------:R-:W-:Y:S01]  /*8c70*/  FMUL R8, R11, UR4 ;  /* 0x000000040b087c20 */ /* 0x000fe20008400000 */
[----:B------:R-:W-:Y:S01]  /*8c80*/  ULDC UR4, c[0x0][0x618] ;  /* 0x0001860000047ab9 */ /* 0x000fe20000000800 */
[----:B------:R-:W-:Y:S01]  /*8c90*/  ULDC UR5, c[0x0][0x154] ;  /* 0x0000550000057ab9 */ /* 0x000fe20000000800 */
[----:B------:R-:W-:-:S03]  /*8ca0*/  IMAD.IADD R7, R7, 0x1, R9 ;  /* 0x0000000107077824 */ /* 0x000fc600078e0209 */
[----:B------:R-:W3:Y:S02]  /*8cb0*/  F2I.U32.TRUNC.NTZ R8, R8 ;  /* 0x0000000800087305 */ /* 0x000ee4000020f000 */
[----:B------:R-:W-:Y:S02]  /*8cc0*/  SHF.R.U64 R11, R6, UR4, R7 ;  /* 0x00000004060b7c19 */ /* 0x000fe40008001207 */
[----:B-1----:R-:W-:-:S05]  /*8cd0*/  I2FP.F32.U32 R6, R14 ;  /* 0x0000000e00067245 */ /* 0x002fca0000201000 */
[----:B------:R-:W-:Y:S01]  /*8ce0*/  FMUL R21, R6, UR5 ;  /* 0x0000000506157c20 */ /* 0x000fe20008400000 */
[----:B------:R-:W-:Y:S01]  /*8cf0*/  SHF.R.U32.HI R6, RZ, UR4, R7 ;  /* 0x00000004ff067c19 */ /* 0x000fe20008011607 */
[----:B------:R-:W-:-:S03]  /*8d00*/  ULDC UR4, c[0x0][0x658] ;  /* 0x0001960000047ab9 */ /* 0x000fc60000000800 */
[--C-:B------:R-:W-:Y:S01]  /*8d10*/  SHF.R.U64 R20, R11, UR6, R6.reuse ;  /* 0x000000060b147c19 */ /* 0x100fe20008001206 */
[----:B------:R-:W1:Y:S01]  /*8d20*/  F2I.U32.TRUNC.NTZ R21, R21 ;  /* 0x0000001500157305 */ /* 0x000e62000020f000 */
[----:B------:R-:W-:Y:S01]  /*8d30*/  SHF.R.U32.HI R7, RZ, UR6, R6 ;  /* 0x00000006ff077c19 */ /* 0x000fe20008011606 */
[----:B---3--:R-:W-:-:S03]  /*8d40*/  IMAD.MOV R8, RZ, RZ, -R8 ;  /* 0x000000ffff087224 */ /* 0x008fc600078e0a08 */
[----:B------:R-:W-:Y:S01]  /*8d50*/  SHF.R.U64 R18, R20, UR4, R7 ;  /* 0x0000000414127c19 */ /* 0x000fe20008001207 */
[----:B--2---:R-:W-:Y:S01]  /*8d60*/  IMAD R17, R22, R8, R17 ;  /* 0x0000000816117224 */ /* 0x004fe200078e0211 */
[----:B------:R-:W-:-:S03]  /*8d70*/  SHF.R.U32.HI R23, RZ, UR4, R7 ;  /* 0x00000004ff177c19 */ /* 0x000fc60008011607 */
[----:B------:R-:W-:Y:S02]  /*8d80*/  IMAD.MOV.U32 R6, RZ, RZ, R18 ;  /* 0x000000ffff067224 */ /* 0x000fe400078e0012 */
[----:B------:R-:W-:Y:S01]  /*8d90*/  IMAD.MOV.U32 R7, RZ, RZ, R23 ;  /* 0x000000ffff077224 */ /* 0x000fe200078e0017 */
[----:B-1----:R-:W-:Y:S06]  /*8da0*/  @!P1 BRA `(.L_x_180) ;  /* 0x0000000000289947 */ /* 0x002fec0003800000 */
[----:B------:R-:W-:Y:S02]  /*8db0*/  ULDC UR4, c[0x0][0x64c] ;  /* 0x0001930000047ab9 */ /* 0x000fe40000000800 */
[----:B------:R-:W-:-:S05]  /*8dc0*/  IADD3 R7, P1, R18, UR4, RZ ;  /* 0x0000000412077c10 */ /* 0x000fca000ff3e0ff */
[----:B------:R-:W-:-:S04]  /*8dd0*/  IMAD.X R23, RZ, RZ, R23, P1 ;  /* 0x000000ffff177224 */ /* 0x000fc800008e0617 */
[----:B------:R-:W-:-:S04]  /*8de0*/  IMAD.WIDE.U32 R8, R23, UR8, RZ ;  /* 0x0000000817087c25 */ /* 0x000fc8000f8e00ff */
[----:B------:R-:W-:-:S04]  /*8df0*/  IMAD.WIDE.U32 R8, P1, R7, UR9, R8 ;  /* 0x0000000907087c25 */ /* 0x000fc8000f820008 */
[----:B------:R-:W-:-:S04]  /*8e00*/  IMAD.WIDE.U32 R6, R7, UR8, RZ ;  /* 0x0000000807067c25 */ /* 0x000fc8000f8e00ff */
[----:B------:R-:W-:Y:S01]  /*8e10*/  IMAD.MOV.U32 R6, RZ, RZ, R9 ;  /* 0x000000ffff067224 */ /* 0x000fe200078e0009 */
[----:B------:R-:W-:Y:S01]  /*8e20*/  IADD3 RZ, P4, R7, R8, RZ ;  /* 0x0000000807ff7210 */ /* 0x000fe20007f9e0ff */
[----:B------:R-:W-:-:S04]  /*8e30*/  IMAD.X R7, RZ, RZ, RZ, P1 ;  /* 0x000000ffff077224 */ /* 0x000fc800008e06ff */
[----:B------:R-:W-:-:S08]  /*8e40*/  IMAD.WIDE.U32.X R6, R23, UR9, R6, P4 ;  /* 0x0000000917067c25 */ /* 0x000fd0000a0e0406 */
.L_x_180:
[----:B------:R-:W-:Y:S01]  /*8e50*/  ULDC UR4, c[0x0][0x648] ;  /* 0x0001920000047ab9 */ /* 0x000fe20000000800 */
[----:B------:R-:W-:Y:S01]  /*8e60*/  LOP3.LUT R20, R20, UR17, RZ, 0xc0, !PT ;  /* 0x0000001114147c12 */ /* 0x000fe2000f8ec0ff */
[----:B------:R-:W-:Y:S01]  /*8e70*/  IMAD.MOV R21, RZ, RZ, -R21 ;  /* 0x000000ffff157224 */ /* 0x000fe200078e0a15 */
[----:B------:R-:W-:Y:S01]  /*8e80*/  SHF.R.U64 R7, R6, UR4, R7 ;  /* 0x0000000406077c19 */ /* 0x000fe20008001207 */
[----:B------:R-:W-:Y:S01]  /*8e90*/  ULDC UR4, c[0x0][0x638] ;  /* 0x00018e0000047ab9 */ /* 0x000fe20000000800 */
[----:B------:R-:W-:Y:S01]  /*8ea0*/  LOP3.LUT R11, R11, UR16, RZ, 0xc0, !PT ;  /* 0x000000100b0b7c12 */ /* 0x000fe2000f8ec0ff */
[----:B0-----:R-:W-:Y:S01]  /*8eb0*/  @P3 IMAD R17, R19, R21, R14 ;  /* 0x0000001513113224 */ /* 0x001fe200078e020e */
[----:B------:R-:W-:Y:S01]  /*8ec0*/  ULDC UR5, c[0x0][0x610] ;  /* 0x0001840000057ab9 */ /* 0x000fe20000000800 */
[----:B------:R-:W-:Y:S02]  /*8ed0*/  IMAD.MOV R9, RZ, RZ, -R7 ;  /* 0x000000ffff097224 */ /* 0x000fe400078e0a07 */
[----:B------:R-:W-:-:S02]  /*8ee0*/  IMAD R20, R7, UR18, R20 ;  /* 0x0000001207147c24 */ /* 0x000fc4000f8e0214 */
[----:B------:R-:W-:Y:S01]  /*8ef0*/  IMAD R18, R9, UR4, R18 ;  /* 0x0000000409127c24 */ /* 0x000fe2000f8e0212 */
[----:B------:R-:W-:Y:S01]  /*8f00*/  ULDC UR4, c[0x0][0x600] ;  /* 0x0001800000047ab9 */ /* 0x000fe20000000800 */
[----:B------:R-:W-:Y:S02]  /*8f10*/  IMAD R17, R20, UR5, R17 ;  /* 0x0000000514117c24 */ /* 0x000fe4000f8e0211 */
[----:B------:R-:W-:Y:S02]  /*8f20*/  IMAD R18, R18, UR4, R11 ;  /* 0x0000000412127c24 */ /* 0x000fe4000f8e020b */
[----:B------:R-:W-:Y:S02]  /*8f30*/  IMAD.MOV.U32 R7, RZ, RZ, 0x1 ;  /* 0x00000001ff077424 */ /* 0x000fe400078e00ff */
[----:B------:R-:W-:Y:S01]  /*8f40*/  IMAD.MOV.U32 R6, RZ, RZ, R10 ;  /* 0x000000ffff067224 */ /* 0x000fe200078e000a */
[----:B------:R-:W-:Y:S02]  /*8f50*/  SEL R14, R18, R17, !P3 ;  /* 0x00000011120e7207 */ /* 0x000fe40005800000 */
[----:B------:R-:W-:-:S07]  /*8f60*/  SEL R11, R17, R18, !P3 ;  /* 0x00000012110b7207 */ /* 0x000fce0005800000 */
.L_x_178:
[----:B------:R-:W-:Y:S05]  /*8f70*/  BSYNC B1 ;  /* 0x0000000000017941 */ /* 0x000fea0003800000 */
.L_x_177:
[----:B------:R-:W-:-:S13]  /*8f80*/  LOP3.LUT P1, RZ, R7, 0xff, RZ, 0xc0, !PT ;  /* 0x000000ff07ff7812 */ /* 0x000fda000782c0ff */
[----:B------:R-:W-:Y:S05]  /*8f90*/  @P1 BRA `(.L_x_181) ;  /* 0xfffffff4004c1947 */ /* 0x000fea000383ffff */
[----:B------:R-:W-:Y:S05]  /*8fa0*/  BSYNC B0 ;  /* 0x0000000000007941 */ /* 0x000fea0003800000 */
.L_x_169:
[----:B------:R-:W-:-:S03]  /*8fb0*/  UMOV UR4, 0xffffffff ;  /* 0xffffffff00047882 */ /* 0x000fc60000000000 */
[----:B------:R-:W-:Y:S05]  /*8fc0*/  BRA.DIV UR4, `(.L_x_182) ;  /* 0x0000000204f87947 */ /* 0x000fea000b800000 */
[----:B------:R-:W-:-:S13]  /*8fd0*/  ELECT P0, URZ, PT ;  /* 0x00000000003f782f */ /* 0x000fda0003800000 */
.L_x_195:
[----:B------:R-:W-:Y:S04]  /*8fe0*/  BSSY B0, `(.L_x_183) ;  /* 0x0000022000007945 */ /* 0x000fe80003800000 */
[----:B------:R-:W-:Y:S05]  /*8ff0*/  @!P0 BRA `(.L_x_184) ;  /* 0x0000000000808947 */ /* 0x000fea0003800000 */
[----:B------:R-:W-:-:S04]  /*9000*/  LOP3.LUT R4, R4, 0x2, RZ, 0xfc, !PT ;  /* 0x0000000204047812 */ /* 0x000fc800078efcff */
[----:B------:R-:W-:-:S13]  /*9010*/  ISETP.NE.AND P0, PT, R4, 0x3, PT ;  /* 0x000000030400780c */ /* 0x000fda0003f05270 */
[----:B------:R-:W-:Y:S05]  /*9020*/  @!P0 BRA `(.L_x_185) ;  /* 0x0000000000048947 */ /* 0x000fea0003800000 */
[----:B------:R-:W-:Y:S01]  /*9030*/  BPT.TRAP 0x1 ;  /* 0x000000040000795c */ /* 0x000fe20000300000 */
.L_x_185:
[----:B------:R-:W0:Y:S01]  /*9040*/  S2R R3, SR_CgaCtaId ;  /* 0x0000000000037919 */ /* 0x000e220000008800 */
[----:B------:R-:W-:-:S04]  /*9050*/  MOV R0, 0x400 ;  /* 0x0000040000007802 */ /* 0x000fc80000000f00 */
[----:B0-----:R-:W-:Y:S02]  /*9060*/  LEA R0, R3, R0, 0x18 ;  /* 0x0000000003007211 */ /* 0x001fe400078ec0ff */
[----:B------:R-:W-:-:S03]  /*9070*/  SHF.L.U32 R3, R5, 0x1f, RZ ;  /* 0x0000001f05037819 */ /* 0x000fc600000006ff */
[----:B------:R-:W-:-:S04]  /*9080*/  VIADD R0, R0, 0x18 ;  /* 0x0000001800007836 */ /* 0x000fc80000000000 */
[C---:B------:R-:W-:Y:S02]  /*9090*/  IMAD R4, R13.reuse, 0x8, R0 ;  /* 0x000000080d047824 */ /* 0x040fe400078e0200 */
[----:B------:R-:W-:Y:S02]  /*90a0*/  VIADD R13, R13, 0x1 ;  /* 0x000000010d0d7836 */ /* 0x000fe40000000000 */
[----:B------:R-:W0:Y:S03]  /*90b0*/  SYNCS.PHASECHK.TRANS64.TRYWAIT P0, [R4+URZ], R3 ;  /* 0x00000003040075a7 */ /* 0x000e26000800017f */
[----:B------:R-:W-:-:S04]  /*90c0*/  ISETP.NE.AND P1, PT, R13, 0x3, PT ;  /* 0x000000030d00780c */ /* 0x000fc80003f25270 */
[----:B------:R-:W-:Y:S02]  /*90d0*/  SEL R2, RZ, 0x1, P1 ;  /* 0x00000001ff027807 */ /* 0x000fe40000800000 */
[----:B------:R-:W-:Y:S02]  /*90e0*/  SEL R13, R13, RZ, P1 ;  /* 0x000000ff0d0d7207 */ /* 0x000fe40000800000 */
[----:B------:R-:W-:-:S03]  /*90f0*/  LOP3.LUT R7, R5, R2, RZ, 0x3c, !PT ;  /* 0x0000000205077212 */ /* 0x000fc600078e3cff */
[----:B------:R-:W-:Y:S01]  /*9100*/  IMAD R6, R13, 0x8, R0 ;  /* 0x000000080d067824 */ /* 0x000fe200078e0200 */
[----:B------:R-:W-:Y:S01]  /*9110*/  SHF.L.U32 R5, R7, 0x1f, RZ ;  /* 0x0000001f07057819 */ /* 0x000fe200000006ff */
[----:B0-----:R-:W-:Y:S06]  /*9120*/  @!P0 BRA `(.L_x_186) ;  /* 0x0000000000c48947 */ /* 0x001fec0003800000 */
.L_x_196:
[----:B------:R-:W1:Y:S01]  /*9130*/  SYNCS.PHASECHK.TRANS64.TRYWAIT P0, [R6+URZ], R5 ;  /* 0x00000005060075a7 */ /* 0x000e62000800017f */
[----:B------:R-:W-:-:S05]  /*9140*/  VIADD R2, R13, 0x1 ;  /* 0x000000010d027836 */ /* 0x000fca0000000000 */
[----:B------:R-:W-:-:S04]  /*9150*/  ISETP.NE.AND P1, PT, R2, 0x3, PT ;  /* 0x000000030200780c */ /* 0x000fc80003f25270 */
[----:B0-----:R-:W-:Y:S02]  /*9160*/  SEL R4, RZ, 0x1, P1 ;  /* 0x00000001ff047807 */ /* 0x001fe40000800000 */
[----:B------:R-:W-:Y:S02]  /*9170*/  SEL R3, R2, RZ, P1 ;  /* 0x000000ff02037207 */ /* 0x000fe40000800000 */
[----:B------:R-:W-:Y:S01]  /*9180*/  LOP3.LUT R4, R7, R4, RZ, 0x3c, !PT ;  /* 0x0000000407047212 */ /* 0x000fe200078e3cff */
[----:B-1----:R-:W-:Y:S06]  /*9190*/  @!P0 BRA `(.L_x_187) ;  /* 0x0000000000bc8947 */ /* 0x002fec0003800000 */
.L_x_197:
[----:B------:R-:W-:Y:S01]  /*91a0*/  IMAD R3, R3, 0x8, R0 ;  /* 0x0000000803037824 */ /* 0x000fe200078e0200 */
[----:B------:R-:W-:-:S07]  /*91b0*/  SHF.L.U32 R0, R4, 0x1f, RZ ;  /* 0x0000001f04007819 */ /* 0x000fce00000006ff */
.L_x_188:
[----:B-1----:R1:W2:Y:S02]  /*91c0*/  SYNCS.PHASECHK.TRANS64.TRYWAIT P0, [R3+URZ], R0 ;  /* 0x00000000030075a7 */ /* 0x0022a4000800017f */
[----:B--2---:R-:W-:Y:S05]  /*91d0*/  @!P0 NANOSLEEP.SYNCS 0x989680 ;  /* 0x009896800000895d */ /* 0x004fea0003900000 */
[----:B------:R-:W2:Y:S02]  /*91e0*/  @!P0 SYNCS.PHASECHK.TRANS64 P0, [R3+URZ], R0 ;  /* 0x00000000030085a7 */ /* 0x000ea4000800007f */
[----:B--2---:R-:W-:Y:S05]  /*91f0*/  @!P0 BRA `(.L_x_188) ;  /* 0xfffffffc00f08947 */ /* 0x004fea000383ffff */
.L_x_184:
[----:B------:R-:W-:Y:S05]  /*9200*/  BSYNC B0 ;  /* 0x0000000000007941 */ /* 0x000fea0003800000 */
.L_x_183:
[----:B------:R-:W-:Y:S05]  /*9210*/  EXIT ;  /* 0x000000000000794d */ /* 0x000fea0003800000 */
.L_x_17:
[----:B-1----:R-:W-:-:S04]  /*9220*/  IMAD.U32 R11, RZ, RZ, UR7 ;  /* 0x00000007ff0b7e24 */ /* 0x002fc8000f8e00ff */
[----:B------:R1:W4:Y:S03]  /*9230*/  SYNCS.PHASECHK.TRANS64.TRYWAIT P0, [R11+URZ], R10 ;  /* 0x0000000a0b0075a7 */ /* 0x000326000800017f */
[----:B----4-:R-:W-:Y:S05]  /*9240*/  @!P0 NANOSLEEP.SYNCS 0x989680 ;  /* 0x009896800000895d */ /* 0x010fea0003900000 */
[----:B------:R-:W4:Y:S02]  /*9250*/  @!P0 SYNCS.PHASECHK.TRANS64 P0, [R11+URZ], R10 ;  /* 0x0000000a0b0085a7 */ /* 0x000f24000800007f */
[----:B----4-:R-:W-:Y:S05]  /*9260*/  @!P0 BRA `(.L_x_17) ;  /* 0xfffffffc00ec8947 */ /* 0x010fea000383ffff */
[----:B------:R-:W-:Y:S05]  /*9270*/  BRA `(.L_x_16) ;  /* 0xffffff8000b47947 */ /* 0x000fea000383ffff */
.L_x_23:
[----:B-1----:R-:W-:-:S04]  /*9280*/  IMAD.U32 R12, RZ, RZ, UR12 ;  /* 0x0000000cff0c7e24 */ /* 0x002fc8000f8e00ff */
[----:B------:R1:W4:Y:S03]  /*9290*/  SYNCS.PHASECHK.TRANS64.TRYWAIT P0, [R12+URZ], R11 ;  /* 0x0000000b0c0075a7 */ /* 0x000326000800017f */
[----:B----4-:R-:W-:Y:S05]  /*92a0*/  @!P0 NANOSLEEP.SYNCS 0x989680 ;  /* 0x009896800000895d */ /* 0x010fea0003900000 */
[----:B------:R-:W4:Y:S02]  /*92b0*/  @!P0 SYNCS.PHASECHK.TRANS64 P0, [R12+URZ], R11 ;  /* 0x0000000b0c0085a7 */ /* 0x000f24000800007f */
[----:B----4-:R-:W-:Y:S05]  /*92c0*/  @!P0 BRA `(.L_x_23) ;  /* 0xfffffffc00ec8947 */ /* 0x010fea000383ffff */
[----:B------:R-:W-:Y:S05]  /*92d0*/  BRA `(.L_x_22) ;  /* 0xffffff8800f07947 */ /* 0x000fea000383ffff */
.L_x_170:
[----:B------:R-:W-:Y:S01]  /*92e0*/  BSSY B1, `(.L_x_189) ;  /* 0x0000006000017945 */ /* 0x000fe20003800000 */
[----:B------:R-:W-:-:S07]  /*92f0*/  IMAD.MOV.U32 R7, RZ, RZ, -0x1 ;  /* 0xffffffffff077424 */ /* 0x000fce00078e00ff */
[----:B------:R-:W-:Y:S05]  /*9300*/  WARPSYNC.COLLECTIVE R7, `(.L_x_190) ;  /* 0x00000000070c7348 */ /* 0x000fea0003c00000 */
[----:B------:R-:W-:Y:S02]  /*9310*/  ELECT P1, UR62, PT ;  /* 0x00000000003e782f */ /* 0x000fe40003820000 */
[----:B------:R-:W-:Y:S01]  /*9320*/  MOV R7, UR62 ;  /* 0x0000003e00077c02 */ /* 0x000fe20008000f00 */
[----:B------:R-:W-:Y:S10]  /*9330*/  ENDCOLLECTIVE ;  /* 0x000000000000791b */ /* 0x000ff40003800000 */
.L_x_190:
[----:B------:R-:W-:Y:S05]  /*9340*/  BSYNC B1 ;  /* 0x0000000000017941 */ /* 0x000fea0003800000 */
.L_x_189:
[----:B------:R-:W-:Y:S05]  /*9350*/  BRA `(.L_x_191) ;  /* 0xfffffff000687947 */ /* 0x000fea000383ffff */
.L_x_173:
[----:B-1----:R1:W2:Y:S02]  /*9360*/  SYNCS.PHASECHK.TRANS64.TRYWAIT P1, [R19+URZ+0x18], R10 ;  /* 0x0000180a130075a7 */ /* 0x0022a4000802017f */
[----:B--2---:R-:W-:Y:S05]  /*9370*/  @!P1 NANOSLEEP.SYNCS 0x989680 ;  /* 0x009896800000995d */ /* 0x004fea0003900000 */
[----:B------:R-:W2:Y:S02]  /*9380*/  @!P1 SYNCS.PHASECHK.TRANS64 P1, [R19+URZ+0x18], R10 ;  /* 0x0000180a130095a7 */ /* 0x000ea4000802007f */
[----:B--2---:R-:W-:Y:S05]  /*9390*/  @!P1 BRA `(.L_x_173) ;  /* 0xfffffffc00f09947 */ /* 0x004fea000383ffff */
[----:B------:R-:W-:Y:S05]  /*93a0*/  BRA `(.L_x_192) ;  /* 0xfffffff0009c7947 */ /* 0x000fea000383ffff */
.L_x_182:
[----:B------:R-:W-:Y:S01]  /*93b0*/  BSSY B0, `(.L_x_193) ;  /* 0x0000006000007945 */ /* 0x000fe20003800000 */
[----:B------:R-:W-:-:S07]  /*93c0*/  IMAD.MOV.U32 R7, RZ, RZ, -0x1 ;  /* 0xffffffffff077424 */ /* 0x000fce00078e00ff */
[----:B------:R-:W-:Y:S05]  /*93d0*/  WARPSYNC.COLLECTIVE R7, `(.L_x_194) ;  /* 0x00000000070c7348 */ /* 0x000fea0003c00000 */
[----:B------:R-:W-:Y:S02]  /*93e0*/  ELECT P1, UR62, PT ;  /* 0x00000000003e782f */ /* 0x000fe40003820000 */
[----:B------:R-:W-:Y:S01]  /*93f0*/  MOV R7, UR62 ;  /* 0x0000003e00077c02 */ /* 0x000fe20008000f00 */
[----:B------:R-:W-:Y:S10]  /*9400*/  ENDCOLLECTIVE ;  /* 0x000000000000791b */ /* 0x000ff40003800000 */
.L_x_194:
[----:B------:R-:W-:Y:S05]  /*9410*/  BSYNC B0 ;  /* 0x0000000000007941 */ /* 0x000fea0003800000 */
.L_x_193:
[----:B------:R-:W-:Y:S01]  /*9420*/  PLOP3.LUT P0, PT, P1, PT, PT, 0x80, 0x0 ;  /* 0x000000000000781c */ /* 0x000fe20000f0f070 */
[----:B------:R-:W-:-:S12]  /*9430*/  BRA `(.L_x_195) ;  /* 0xfffffff800e87947 */ /* 0x000fd8000383ffff */
.L_x_186:
[----:B0-----:R0:W1:Y:S02]  /*9440*/  SYNCS.PHASECHK.TRANS64.TRYWAIT P0, [R4+URZ], R3 ;  /* 0x00000003040075a7 */ /* 0x001064000800017f */
[----:B-1----:R-:W-:Y:S05]  /*9450*/  @!P0 NANOSLEEP.SYNCS 0x989680 ;  /* 0x009896800000895d */ /* 0x002fea0003900000 */
[----:B------:R-:W1:Y:S02]  /*9460*/  @!P0 SYNCS.PHASECHK.TRANS64 P0, [R4+URZ], R3 ;  /* 0x00000003040085a7 */ /* 0x000e64000800007f */
[----:B-1----:R-:W-:Y:S05]  /*9470*/  @!P0 BRA `(.L_x_186) ;  /* 0xfffffffc00f08947 */ /* 0x002fea000383ffff */
[----:B------:R-:W-:Y:S05]  /*9480*/  BRA `(.L_x_196) ;  /* 0xfffffffc00287947 */ /* 0x000fea000383ffff */
.L_x_187:
[----:B0-----:R0:W1:Y:S02]  /*9490*/  SYNCS.PHASECHK.TRANS64.TRYWAIT P0, [R6+URZ], R5 ;  /* 0x00000005060075a7 */ /* 0x001064000800017f */
[----:B-1----:R-:W-:Y:S05]  /*94a0*/  @!P0 NANOSLEEP.SYNCS 0x989680 ;  /* 0x009896800000895d */ /* 0x002fea0003900000 */
[----:B------:R-:W1:Y:S02]  /*94b0*/  @!P0 SYNCS.PHASECHK.TRANS64 P0, [R6+URZ], R5 ;  /* 0x00000005060085a7 */ /* 0x000e64000800007f */
[----:B-1----:R-:W-:Y:S05]  /*94c0*/  @!P0 BRA `(.L_x_187) ;  /* 0xfffffffc00f08947 */ /* 0x002fea000383ffff */
[----:B------:R-:W-:Y:S05]  /*94d0*/  BRA `(.L_x_197) ;  /* 0xfffffffc00307947 */ /* 0x000fea000383ffff */
.L_x_198:
[----:B------:R-:W-:-:S00]  /*94e0*/  BRA `(.L_x_198) ;  /* 0xfffffffc00fc7947 */ /* 0x000fc0000383ffff */
[----:B------:R-:W-:-:S00]  /*94f0*/  NOP ;  /* 0x0000000000007918 */ /* 0x000fc00000000000 */
        /* <DEDUP_REMOVED lines=8> */
.L_x_199:


//--------------------- .nv.shared._ZN7cutlass13device_kernelINS_4gemm6kernel13GemmUniversalIN4cute5tupleIJiiiiEEENS1_10collective13CollectiveMmaINS1_37MainloopSm90TmaGmmaWarpSpecializedFP8ILi3ENS5_IJNS4_1CILi1EEESB_SB_EEENS1_35KernelTmaWarpSpecializedCooperativeEEENS5_IJNSA_ILi256EEENSA_ILi64EEENSA_ILi32EEEEEENS_12float_e4m3_tENS5_IJlSB_lEEESJ_SK_NS4_8TiledMMAINS4_8MMA_AtomIJNS4_4SM904GMMA30MMA_64x64x32_F32E4M3E4M3_SS_TNILNSO_7ScaleInE1ELSQ_1EEEEEENS4_6LayoutINS5_IJNSA_ILi2EEESB_SB_EEENS5_IJSB_NSA_ILi0EEESW_EEEEENS5_IJNS4_10UnderscoreESZ_SZ_EEEEENS4_13SM90_TMA_LOADENS4_14ComposedLayoutINS4_7SwizzleILi1ELi4ELi3EEENS4_18smem_ptr_flag_bitsILi8EEENST_INS5_IJNSA_ILi8EEESH_EEENS5_IJSH_SB_EEEEEEEvNS4_8identityES12_S1C_vS1D_EENS_8epilogue10collective6detail29Sm90TmaWarpSpecializedAdapterINS1G_15DefaultEpilogueISJ_SK_SK_NS1F_6thread17LinearCombinationISJ_Li1EffLNS1K_9ScaleType4KindE0ELNS_15FloatRoundStyleE2ESJ_EENS1_15EpilogueDefaultEEEEEvvEEEEvNT_6ParamsE --------------------------
	.section	.nv.shared._ZN7cutlass13device_kernelINS_4gemm6kernel13GemmUniversalIN4cute5tupleIJiiiiEEENS1_10collective13CollectiveMmaINS1_37MainloopSm90TmaGmmaWarpSpecializedFP8ILi3ENS5_IJNS4_1CILi1EEESB_SB_EEENS1_35KernelTmaWarpSpecializedCooperativeEEENS5_IJNSA_ILi256EEENSA_ILi64EEENSA_ILi32EEEEEENS_12float_e4m3_tENS5_IJlSB_lEEESJ_SK_NS4_8TiledMMAINS4_8MMA_AtomIJNS4_4SM904GMMA30MMA_64x64x32_F32E4M3E4M3_SS_TNILNSO_7ScaleInE1ELSQ_1EEEEEENS4_6LayoutINS5_IJNSA_ILi2EEESB_SB_EEENS5_IJSB_NSA_ILi0EEESW_EEEEENS5_IJNS4_10UnderscoreESZ_SZ_EEEEENS4_13SM90_TMA_LOADENS4_14ComposedLayoutINS4_7SwizzleILi1ELi4ELi3EEENS4_18smem_ptr_flag_bitsILi8EEENST_INS5_IJNSA_ILi8EEESH_EEENS5_IJSH_SB_EEEEEEEvNS4_8identityES12_S1C_vS1D_EENS_8epilogue10collective6detail29Sm90TmaWarpSpecializedAdapterINS1G_15DefaultEpilogueISJ_SK_SK_NS1F_6thread17LinearCombinationISJ_Li1EffLNS1K_9ScaleType4KindE0ELNS_15FloatRoundStyleE2ESJ_EENS1_15EpilogueDefaultEEEEEvvEEEEvNT_6ParamsE,"aw",@nobits
	.sectionflags	@""
	.align	16
	.zero		1024


//--------------------- .nv.shared.reserved.0     --------------------------
	.section	.nv.shared.reserved.0,"aw",@nobits
	.weak		__nv_reservedSMEM_offset_0_alias
	.size		__nv_reservedSMEM_offset_0_alias, 0, 0
	.other		__nv_reservedSMEM_offset_0_alias,@"STO_CUDA_RESERVED_SHARED STV_DEFAULT"
__nv_reservedSMEM_offset_0_alias:
	.zero		0


//--------------------- .nv.global                --------------------------
	.section	.nv.global,"aw",@nobits
.nv.global:
	.type		_ZN40_INTERNAL_73fe11aa_4_k_cu_64e71103_294434cute1_E,@object
	.size		_ZN40_INTERNAL_73fe11aa_4_k_cu_64e71103_294434cute1_E,(_ZN40_INTERNAL_73fe11aa_4_k_cu_64e71103_294434cuda3std3__45__cpo6cbeginE - _ZN40_INTERNAL_73fe11aa_4_k_cu_64e71103_294434cute1_E)
_ZN40_INTERNAL_73fe11aa_4_k_cu_64e71103_294434cute1_E:
	.zero		1
	.type		_ZN40_INTERNAL_73fe11aa_4_k_cu_64e71103_294434cuda3std3__45__cpo6cbeginE,@object
	.size		_ZN40_INTERNAL_73fe11aa_4_k_cu_64e71103_294434cuda3std3__45__cpo6cbeginE,(_ZN40_INTERNAL_73fe11aa_4_k_cu_64e71103_294434cuda3std3__48in_placeE - _ZN40_INTERNAL_73fe11aa_4_k_cu_64e71103_294434cuda3std3__45__cpo6cbeginE)
_ZN40_INTERNAL_73fe11aa_4_k_cu_64e71103_294434cuda3std3__45__cpo6cbeginE:
	.zero		1
	.type		_ZN40_INTERNAL_73fe11aa_4_k_cu_64e71103_294434cuda3std3__48in_placeE,@object
	.size		_ZN40_INTERNAL_73fe11aa_4_k_cu_64e71103_294434cuda3std3__48in_placeE,(_ZN40_INTERNAL_73fe11aa_4_k_cu_64e71103_294434cuda3std6ranges3__45__cpo9iter_moveE - _ZN40_INTERNAL_73fe11aa_4_k_cu_64e71103_294434cuda3std3__48in_placeE)
_ZN40_INTERNAL_73fe11aa_4_k_cu_64e71103_294434cuda3std3__48in_placeE:
	.zero		1
	.type		_ZN40_INTERNAL_73fe11aa_4_k_cu_64e71103_294434cuda3std6ranges3__45__cpo9iter_moveE,@object
	.size		_ZN40_INTERNAL_73fe11aa_4_k_cu_64e71103_294434cuda3std6ranges3__45__cpo9iter_moveE,(_ZN40_INTERNAL_73fe11aa_4_k_cu_64e71103_294434cuda3std3__45__cpo5beginE - _ZN40_INTERNAL_73fe11aa_4_k_cu_64e71103_294434cuda3std6ranges3__45__cpo9iter_moveE)
_ZN40_INTERNAL_73fe11aa_4_k_cu_64e71103_294434cuda3std6ranges3__45__cpo9iter_moveE:
	.zero		1
	.type		_ZN40_INTERNAL_73fe11aa_4_k_cu_64e71103_294434cuda3std3__45__cpo5beginE,@object
	.size		_ZN40_INTERNAL_73fe11aa_4_k_cu_64e71103_294434cuda3std3__45__cpo5beginE,(_ZN40_INTERNAL_73fe11aa_4_k_cu_64e71103_294434cuda3std3__442_GLOBAL__N__73fe11aa_4_k_cu_64e71103_294436ignoreE - _ZN40_INTERNAL_73fe11aa_4_k_cu_64e71103_294434cuda3std3__45__cpo5beginE)
_ZN40_INTERNAL_73fe11aa_4_k_cu_64e71103_294434cuda3std3__45__cpo5beginE:
	.zero		1
	.type		_ZN40_INTERNAL_73fe11aa_4_k_cu_64e71103_294434cuda3std3__442_GLOBAL__N__73fe11aa_4_k_cu_64e71103_294436ignoreE,@object
	.size		_ZN40_INTERNAL_73fe11aa_4_k_cu_64e71103_294434cuda3std3__442_GLOBAL__N__73fe11aa_4_k_cu_64e71103_294436ignoreE,(_ZN40_INTERNAL_73fe11aa_4_k_cu_64e71103_294434cute7productE - _ZN40_INTERNAL_73fe11aa_4_k_cu_64e71103_294434cuda3std3__442_GLOBAL__N__73fe11aa_4_k_cu_64e71103_294436ignoreE)
_ZN40_INTERNAL_73fe11aa_4_k_cu_64e71103_294434cuda3std3__442_GLOBAL__N__73fe11aa_4_k_cu_64e71103_294436ignoreE:
	.zero		1
	.type		_ZN40_INTERNAL_73fe11aa_4_k_cu_64e71103_294434cute7productE,@object
	.size		_ZN40_INTERNAL_73fe11aa_4_k_cu_64e71103_294434cute7productE,(_ZN40_INTERNAL_73fe11aa_4_k_cu_64e71103_294434cuda3std3__45__cpo3endE - _ZN40_INTERNAL_73fe11aa_4_k_cu_64e71103_294434cute7productE)
_ZN40_INTERNAL_73fe11aa_4_k_cu_64e71103_294434cute7productE:
	.zero		1
	.type		_ZN40_INTERNAL_73fe11aa_4_k_cu_64e71103_294434cuda3std3__45__cpo3endE,@object
	.size		_ZN40_INTERNAL_73fe11aa_4_k_cu_64e71103_294434cuda3std3__45__cpo3endE,(_ZN40_INTERNAL_73fe11aa_4_k_cu_64e71103_294434cuda3std3__419piecewise_constructE - _ZN40_INTERNAL_73fe11aa_4_k_cu_64e71103_294434cuda3std3__45__cpo3endE)
_ZN40_INTERNAL_73fe11aa_4_k_cu_64e71103_294434cuda3std3__45__cpo3endE:
	.zero		1
	.type		_ZN40_INTERNAL_73fe11aa_4_k_cu_64e71103_294434cuda3std3__419piecewise_constructE,@object
	.size		_ZN40_INTERNAL_73fe11aa_4_k_cu_64e71103_294434cuda3std3__419piecewise_constructE,(_ZN40_INTERNAL_73fe11aa_4_k_cu_64e71103_294434cuda3std3__45__cpo4cendE - _ZN40_INTERNAL_73fe11aa_4_k_cu_64e71103_294434cuda3std3__419piecewise_constructE)
_ZN40_INTERNAL_73fe11aa_4_k_cu_64e71103_294434cuda3std3__419piecewise_constructE:
	.zero		1
	.type		_ZN40_INTERNAL_73fe11aa_4_k_cu_64e71103_294434cuda3std3__45__cpo4cendE,@object
	.size		_ZN40_INTERNAL_73fe11aa_4_k_cu_64e71103_294434cuda3std3__45__cpo4cendE,(_ZN40_INTERNAL_73fe11aa_4_k_cu_64e71103_294434cuda3std6ranges3__45__cpo4swapE - _ZN40_INTERNAL_73fe11aa_4_k_cu_64e71103_294434cuda3std3__45__cpo4cendE)
_ZN40_INTERNAL_73fe11aa_4_k_cu_64e71103_294434cuda3std3__45__cpo4cendE:
	.zero		1
	.type		_ZN40_INTERNAL_73fe11aa_4_k_cu_64e71103_294434cuda3std6ranges3__45__cpo4swapE,@object
	.size		_ZN40_INTERNAL_73fe11aa_4_k_cu_64e71103_294434cuda3std6ranges3__45__cpo4swapE,(.L_7 - _ZN40_INTERNAL_73fe11aa_4_k_cu_64e71103_294434cuda3std6ranges3__45__cpo4swapE)
_ZN40_INTERNAL_73fe11aa_4_k_cu_64e71103_294434cuda3std6ranges3__45__cpo4swapE:
	.zero		1
.L_7:


//--------------------- .nv.constant0._ZN7cutlass13device_kernelINS_4gemm6kernel13GemmUniversalIN4cute5tupleIJiiiiEEENS1_10collective13CollectiveMmaINS1_37MainloopSm90TmaGmmaWarpSpecializedFP8ILi3ENS5_IJNS4_1CILi1EEESB_SB_EEENS1_35KernelTmaWarpSpecializedCooperativeEEENS5_IJNSA_ILi256EEENSA_ILi64EEENSA_ILi32EEEEEENS_12float_e4m3_tENS5_IJlSB_lEEESJ_SK_NS4_8TiledMMAINS4_8MMA_AtomIJNS4_4SM904GMMA30MMA_64x64x32_F32E4M3E4M3_SS_TNILNSO_7ScaleInE1ELSQ_1EEEEEENS4_6LayoutINS5_IJNSA_ILi2EEESB_SB_EEENS5_IJSB_NSA_ILi0EEESW_EEEEENS5_IJNS4_10UnderscoreESZ_SZ_EEEEENS4_13SM90_TMA_LOADENS4_14ComposedLayoutINS4_7SwizzleILi1ELi4ELi3EEENS4_18smem_ptr_flag_bitsILi8EEENST_INS5_IJNSA_ILi8EEESH_EEENS5_IJSH_SB_EEEEEEEvNS4_8identityES12_S1C_vS1D_EENS_8epilogue10collective6detail29Sm90TmaWarpSpecializedAdapterINS1G_15DefaultEpilogueISJ_SK_SK_NS1F_6thread17LinearCombinationISJ_Li1EffLNS1K_9ScaleType4KindE0ELNS_15FloatRoundStyleE2ESJ_EENS1_15EpilogueDefaultEEEEEvvEEEEvNT_6ParamsE --------------------------
	.section	.nv.constant0._ZN7cutlass13device_kernelINS_4gemm6kernel13GemmUniversalIN4cute5tupleIJiiiiEEENS1_10collective13CollectiveMmaINS1_37MainloopSm90TmaGmmaWarpSpecializedFP8ILi3ENS5_IJNS4_1CILi1EEESB_SB_EEENS1_35KernelTmaWarpSpecializedCooperativeEEENS5_IJNSA_ILi256EEENSA_ILi64EEENSA_ILi32EEEEEENS_12float_e4m3_tENS5_IJlSB_lEEESJ_SK_NS4_8TiledMMAINS4_8MMA_AtomIJNS4_4SM904GMMA30MMA_64x64x32_F32E4M3E4M3_SS_TNILNSO_7ScaleInE1ELSQ_1EEEEEENS4_6LayoutINS5_IJNSA_ILi2EEESB_SB_EEENS5_IJSB_NSA_ILi0EEESW_EEEEENS5_IJNS4_10UnderscoreESZ_SZ_EEEEENS4_13SM90_TMA_LOADENS4_14ComposedLayoutINS4_7SwizzleILi1ELi4ELi3EEENS4_18smem_ptr_flag_bitsILi8EEENST_INS5_IJNSA_ILi8EEESH_EEENS5_IJSH_SB_EEEEEEEvNS4_8identityES12_S1C_vS1D_EENS_8epilogue10collective6detail29Sm90TmaWarpSpecializedAdapterINS1G_15DefaultEpilogueISJ_SK_SK_NS1F_6thread17LinearCombinationISJ_Li1EffLNS1K_9ScaleType4KindE0ELNS_15FloatRoundStyleE2ESJ_EENS1_15EpilogueDefaultEEEEEvvEEEEvNT_6ParamsE,"a",@progbits
	.sectionflags	@""
	.align	4
.nv.constant0._ZN7cutlass13device_kernelINS_4gemm6kernel13GemmUniversalIN4cute5tupleIJiiiiEEENS1_10collective13CollectiveMmaINS1_37MainloopSm90TmaGmmaWarpSpecializedFP8ILi3ENS5_IJNS4_1CILi1EEESB_SB_EEENS1_35KernelTmaWarpSpecializedCooperativeEEENS5_IJNSA_ILi256EEENSA_ILi64EEENSA_ILi32EEEEEENS_12float_e4m3_tENS5_IJlSB_lEEESJ_SK_NS4_8TiledMMAINS4_8MMA_AtomIJNS4_4SM904GMMA30MMA_64x64x32_F32E4M3E4M3_SS_TNILNSO_7ScaleInE1ELSQ_1EEEEEENS4_6LayoutINS5_IJNSA_ILi2EEESB_SB_EEENS5_IJSB_NSA_ILi0EEESW_EEEEENS5_IJNS4_10UnderscoreESZ_SZ_EEEEENS4_13SM90_TMA_LOADENS4_14ComposedLayoutINS4_7SwizzleILi1ELi4ELi3EEENS4_18smem_ptr_flag_bitsILi8EEENST_INS5_IJNSA_ILi8EEESH_EEENS5_IJSH_SB_EEEEEEEvNS4_8identityES12_S1C_vS1D_EENS_8epilogue10collective6detail29Sm90TmaWarpSpecializedAdapterINS1G_15DefaultEpilogueISJ_SK_SK_NS1F_6thread17LinearCombinationISJ_Li1EffLNS1K_9ScaleType4KindE0ELNS_15FloatRoundStyleE2ESJ_EENS1_15EpilogueDefaultEEEEEvvEEEEvNT_6ParamsE:
	.zero		1664


//--------------------- SYMBOLS --------------------------

	.type		.nv.reservedSmem.offset0,@object
	.size		.nv.reservedSmem.offset0,0x4
